//
// Generated by NVIDIA NVVM Compiler
//
// Compiler Build ID: CL-36424714
// Cuda compilation tools, release 13.0, V13.0.88
// Based on NVVM 20.0.0
//

.version 9.0
.target sm_100
.address_size 64

	// .globl	_Z10prefix_sumPfS_PiS_ii
.global .align 4 .u32 counter;
// _ZZ27prefix_sum_coarsened_staticPfS_PiS_iiE2XY has been demoted
.extern .shared .align 16 .b8 XY[];

.visible .entry _Z10prefix_sumPfS_PiS_ii(
	.param .u64 .ptr .align 1 _Z10prefix_sumPfS_PiS_ii_param_0,
	.param .u64 .ptr .align 1 _Z10prefix_sumPfS_PiS_ii_param_1,
	.param .u64 .ptr .align 1 _Z10prefix_sumPfS_PiS_ii_param_2,
	.param .u64 .ptr .align 1 _Z10prefix_sumPfS_PiS_ii_param_3,
	.param .u32 _Z10prefix_sumPfS_PiS_ii_param_4,
	.param .u32 _Z10prefix_sumPfS_PiS_ii_param_5
)
{
	.reg .pred 	%p<27>;
	.reg .b32 	%r<62>;
	.reg .b32 	%f<39>;
	.reg .b64 	%rd<21>;

	ld.param.u64 	%rd5, [_Z10prefix_sumPfS_PiS_ii_param_0];
	ld.param.u64 	%rd6, [_Z10prefix_sumPfS_PiS_ii_param_1];
	ld.param.u64 	%rd7, [_Z10prefix_sumPfS_PiS_ii_param_2];
	ld.param.u64 	%rd8, [_Z10prefix_sumPfS_PiS_ii_param_3];
	ld.param.u32 	%r12, [_Z10prefix_sumPfS_PiS_ii_param_4];
	ld.param.u32 	%r13, [_Z10prefix_sumPfS_PiS_ii_param_5];
	cvta.to.global.u64 	%rd1, %rd8;
	cvta.to.global.u64 	%rd2, %rd7;
	mov.u32 	%r1, %ctaid.x;
	mov.u32 	%r2, %ntid.x;
	mul.lo.s32 	%r3, %r1, %r2;
	mov.u32 	%r4, %tid.x;
	add.s32 	%r5, %r3, %r4;
	setp.ge.u32 	%p1, %r5, %r12;
	shl.b32 	%r14, %r4, 2;
	mov.u32 	%r15, XY;
	add.s32 	%r6, %r15, %r14;
	@%p1 bra 	$L__BB0_2;
	cvta.to.global.u64 	%rd9, %rd5;
	mul.wide.u32 	%rd10, %r5, 4;
	add.s64 	%rd11, %rd9, %rd10;
	ld.global.f32 	%f1, [%rd11];
	st.shared.f32 	[%r6], %f1;
	bra.uni 	$L__BB0_3;
$L__BB0_2:
	mov.b32 	%r16, 0;
	st.shared.u32 	[%r6], %r16;
$L__BB0_3:
	bar.sync 	0;
	setp.lt.u32 	%p2, %r2, 2;
	@%p2 bra 	$L__BB0_8;
	shl.b32 	%r18, %r4, 1;
	add.s32 	%r7, %r18, 2;
	mov.b32 	%r61, 1;
$L__BB0_5:
	mul.lo.s32 	%r10, %r61, %r7;
	add.s32 	%r19, %r10, -1;
	setp.gt.u32 	%p3, %r10, 1024;
	setp.lt.u32 	%p4, %r19, %r61;
	or.pred  	%p5, %p3, %p4;
	@%p5 bra 	$L__BB0_7;
	sub.s32 	%r20, %r10, %r61;
	shl.b32 	%r21, %r20, 2;
	add.s32 	%r23, %r15, %r21;
	ld.shared.f32 	%f2, [%r23+-4];
	shl.b32 	%r24, %r61, 2;
	add.s32 	%r25, %r23, %r24;
	ld.shared.f32 	%f3, [%r25+-4];
	add.f32 	%f4, %f2, %f3;
	st.shared.f32 	[%r25+-4], %f4;
$L__BB0_7:
	bar.sync 	0;
	shl.b32 	%r61, %r61, 1;
	setp.lt.u32 	%p6, %r61, %r2;
	@%p6 bra 	$L__BB0_5;
$L__BB0_8:
	shl.b32 	%r26, %r4, 1;
	add.s32 	%r8, %r26, 2;
	setp.eq.s32 	%p7, %r4, 0;
	@%p7 bra 	$L__BB0_9;
	bra.uni 	$L__BB0_10;
$L__BB0_9:
	ld.shared.f32 	%f5, [XY+2044];
	ld.shared.f32 	%f6, [XY+3068];
	add.f32 	%f7, %f5, %f6;
	st.shared.f32 	[XY+3068], %f7;
$L__BB0_10:
	bar.sync 	0;
	setp.gt.u32 	%p8, %r4, 2;
	@%p8 bra 	$L__BB0_12;
	shl.b32 	%r27, %r8, 9;
	add.s32 	%r29, %r15, %r27;
	ld.shared.f32 	%f8, [%r29+-4];
	ld.shared.f32 	%f9, [%r29+508];
	add.f32 	%f10, %f8, %f9;
	st.shared.f32 	[%r29+508], %f10;
$L__BB0_12:
	bar.sync 	0;
	setp.gt.u32 	%p9, %r4, 6;
	@%p9 bra 	$L__BB0_14;
	shl.b32 	%r30, %r8, 8;
	add.s32 	%r32, %r15, %r30;
	ld.shared.f32 	%f11, [%r32+-4];
	ld.shared.f32 	%f12, [%r32+252];
	add.f32 	%f13, %f11, %f12;
	st.shared.f32 	[%r32+252], %f13;
$L__BB0_14:
	bar.sync 	0;
	setp.gt.u32 	%p10, %r4, 14;
	@%p10 bra 	$L__BB0_16;
	shl.b32 	%r33, %r8, 7;
	add.s32 	%r35, %r15, %r33;
	ld.shared.f32 	%f14, [%r35+-4];
	ld.shared.f32 	%f15, [%r35+124];
	add.f32 	%f16, %f14, %f15;
	st.shared.f32 	[%r35+124], %f16;
$L__BB0_16:
	bar.sync 	0;
	setp.gt.u32 	%p11, %r4, 30;
	@%p11 bra 	$L__BB0_18;
	shl.b32 	%r36, %r8, 6;
	add.s32 	%r38, %r15, %r36;
	ld.shared.f32 	%f17, [%r38+-4];
	ld.shared.f32 	%f18, [%r38+60];
	add.f32 	%f19, %f17, %f18;
	st.shared.f32 	[%r38+60], %f19;
$L__BB0_18:
	bar.sync 	0;
	setp.gt.u32 	%p12, %r4, 62;
	@%p12 bra 	$L__BB0_20;
	shl.b32 	%r39, %r8, 5;
	add.s32 	%r41, %r15, %r39;
	ld.shared.f32 	%f20, [%r41+-4];
	ld.shared.f32 	%f21, [%r41+28];
	add.f32 	%f22, %f20, %f21;
	st.shared.f32 	[%r41+28], %f22;
$L__BB0_20:
	bar.sync 	0;
	setp.gt.u32 	%p13, %r4, 126;
	@%p13 bra 	$L__BB0_22;
	shl.b32 	%r42, %r8, 4;
	add.s32 	%r44, %r15, %r42;
	ld.shared.f32 	%f23, [%r44+-4];
	ld.shared.f32 	%f24, [%r44+12];
	add.f32 	%f25, %f23, %f24;
	st.shared.f32 	[%r44+12], %f25;
$L__BB0_22:
	bar.sync 	0;
	setp.gt.u32 	%p14, %r4, 254;
	@%p14 bra 	$L__BB0_24;
	shl.b32 	%r45, %r8, 3;
	add.s32 	%r47, %r15, %r45;
	ld.shared.f32 	%f26, [%r47+-4];
	ld.shared.f32 	%f27, [%r47+4];
	add.f32 	%f28, %f26, %f27;
	st.shared.f32 	[%r47+4], %f28;
$L__BB0_24:
	bar.sync 	0;
	setp.gt.u32 	%p15, %r4, 510;
	@%p15 bra 	$L__BB0_26;
	add.s32 	%r49, %r6, %r14;
	ld.shared.f32 	%f29, [%r49+4];
	ld.shared.f32 	%f30, [%r49+8];
	add.f32 	%f31, %f29, %f30;
	st.shared.f32 	[%r49+8], %f31;
$L__BB0_26:
	setp.ne.s32 	%p16, %r4, 0;
	bar.sync 	0;
	add.s32 	%r50, %r1, 1;
	setp.ge.u32 	%p17, %r50, %r13;
	or.pred  	%p18, %p16, %p17;
	@%p18 bra 	$L__BB0_30;
	mul.wide.u32 	%rd12, %r1, 4;
	add.s64 	%rd3, %rd2, %rd12;
$L__BB0_28:
	atom.global.or.b32 	%r51, [%rd3], 0;
	setp.eq.s32 	%p19, %r51, 0;
	@%p19 bra 	$L__BB0_28;
	add.s64 	%rd14, %rd1, %rd12;
	ld.global.f32 	%f32, [%rd14];
	add.s32 	%r52, %r2, -1;
	not.b32 	%r53, %r3;
	add.s32 	%r54, %r12, %r53;
	min.u32 	%r55, %r52, %r54;
	shl.b32 	%r56, %r55, 2;
	add.s32 	%r58, %r15, %r56;
	ld.shared.f32 	%f33, [%r58];
	add.f32 	%f34, %f32, %f33;
	st.global.f32 	[%rd14+4], %f34;
	membar.gl;
	atom.global.add.u32 	%r59, [%rd3+4], 1;
$L__BB0_30:
	setp.ge.u32 	%p20, %r5, %r12;
	bar.sync 	0;
	setp.ge.u32 	%p21, %r1, %r13;
	setp.eq.s32 	%p22, %r1, 0;
	or.pred  	%p23, %p21, %p20;
	or.pred  	%p24, %p23, %p22;
	@%p24 bra 	$L__BB0_34;
	mul.wide.u32 	%rd15, %r1, 4;
	add.s64 	%rd4, %rd2, %rd15;
$L__BB0_32:
	atom.global.or.b32 	%r60, [%rd4], 0;
	setp.eq.s32 	%p25, %r60, 0;
	@%p25 bra 	$L__BB0_32;
	add.s64 	%rd17, %rd1, %rd15;
	ld.global.f32 	%f35, [%rd17];
	ld.shared.f32 	%f36, [%r6];
	add.f32 	%f37, %f35, %f36;
	st.shared.f32 	[%r6], %f37;
$L__BB0_34:
	setp.ge.u32 	%p26, %r5, %r12;
	@%p26 bra 	$L__BB0_36;
	ld.shared.f32 	%f38, [%r6];
	cvta.to.global.u64 	%rd18, %rd6;
	mul.wide.u32 	%rd19, %r5, 4;
	add.s64 	%rd20, %rd18, %rd19;
	st.global.f32 	[%rd20], %f38;
$L__BB0_36:
	ret;

}
	// .globl	_Z20prefix_sum_coarsenedPfS_PiS_ii
.visible .entry _Z20prefix_sum_coarsenedPfS_PiS_ii(
	.param .u64 .ptr .align 1 _Z20prefix_sum_coarsenedPfS_PiS_ii_param_0,
	.param .u64 .ptr .align 1 _Z20prefix_sum_coarsenedPfS_PiS_ii_param_1,
	.param .u64 .ptr .align 1 _Z20prefix_sum_coarsenedPfS_PiS_ii_param_2,
	.param .u64 .ptr .align 1 _Z20prefix_sum_coarsenedPfS_PiS_ii_param_3,
	.param .u32 _Z20prefix_sum_coarsenedPfS_PiS_ii_param_4,
	.param .u32 _Z20prefix_sum_coarsenedPfS_PiS_ii_param_5
)
{
	.reg .pred 	%p<76>;
	.reg .b32 	%r<335>;
	.reg .b32 	%f<67>;
	.reg .b64 	%rd<37>;

	ld.param.u64 	%rd7, [_Z20prefix_sum_coarsenedPfS_PiS_ii_param_0];
	ld.param.u64 	%rd8, [_Z20prefix_sum_coarsenedPfS_PiS_ii_param_1];
	ld.param.u64 	%rd9, [_Z20prefix_sum_coarsenedPfS_PiS_ii_param_2];
	ld.param.u64 	%rd10, [_Z20prefix_sum_coarsenedPfS_PiS_ii_param_3];
	ld.param.u32 	%r104, [_Z20prefix_sum_coarsenedPfS_PiS_ii_param_4];
	ld.param.u32 	%r105, [_Z20prefix_sum_coarsenedPfS_PiS_ii_param_5];
	cvta.to.global.u64 	%rd1, %rd7;
	cvta.to.global.u64 	%rd2, %rd8;
	cvta.to.global.u64 	%rd3, %rd10;
	cvta.to.global.u64 	%rd4, %rd9;
	mov.u32 	%r334, %tid.x;
	mov.u32 	%r2, %ntid.x;
	shl.b32 	%r3, %r2, 2;
	setp.ge.u32 	%p1, %r334, %r3;
	@%p1 bra 	$L__BB1_22;
	mov.u32 	%r106, %ctaid.x;
	mul.lo.s32 	%r107, %r106, %r2;
	shl.b32 	%r4, %r107, 2;
	add.s32 	%r108, %r334, %r2;
	max.u32 	%r109, %r3, %r108;
	setp.lt.u32 	%p2, %r108, %r3;
	selp.u32 	%r110, 1, 0, %p2;
	add.s32 	%r111, %r108, %r110;
	sub.s32 	%r112, %r109, %r111;
	div.u32 	%r113, %r112, %r2;
	add.s32 	%r5, %r113, %r110;
	and.b32  	%r114, %r5, 3;
	setp.eq.s32 	%p3, %r114, 3;
	mov.u32 	%r315, %r334;
	@%p3 bra 	$L__BB1_7;
	add.s32 	%r116, %r5, 1;
	and.b32  	%r6, %r116, 3;
	mov.b32 	%r314, 0;
	mov.u32 	%r315, %r334;
$L__BB1_3:
	.pragma "nounroll";
	add.s32 	%r9, %r315, %r4;
	setp.lt.u32 	%p4, %r9, %r104;
	@%p4 bra 	$L__BB1_5;
	shl.b32 	%r117, %r315, 2;
	mov.u32 	%r118, XY;
	add.s32 	%r119, %r118, %r117;
	mov.b32 	%r120, 0;
	st.shared.u32 	[%r119], %r120;
	bra.uni 	$L__BB1_6;
$L__BB1_5:
	mul.wide.u32 	%rd11, %r9, 4;
	add.s64 	%rd12, %rd1, %rd11;
	ld.global.f32 	%f2, [%rd12];
	shl.b32 	%r121, %r315, 2;
	mov.u32 	%r122, XY;
	add.s32 	%r123, %r122, %r121;
	st.shared.f32 	[%r123], %f2;
$L__BB1_6:
	add.s32 	%r315, %r315, %r2;
	add.s32 	%r314, %r314, 1;
	setp.ne.s32 	%p5, %r314, %r6;
	@%p5 bra 	$L__BB1_3;
$L__BB1_7:
	setp.lt.u32 	%p6, %r5, 3;
	@%p6 bra 	$L__BB1_22;
	mov.u32 	%r129, XY;
$L__BB1_9:
	add.s32 	%r14, %r315, %r4;
	setp.ge.u32 	%p7, %r14, %r104;
	@%p7 bra 	$L__BB1_11;
	mul.wide.u32 	%rd13, %r14, 4;
	add.s64 	%rd14, %rd1, %rd13;
	ld.global.f32 	%f3, [%rd14];
	shl.b32 	%r128, %r315, 2;
	add.s32 	%r130, %r129, %r128;
	st.shared.f32 	[%r130], %f3;
	bra.uni 	$L__BB1_12;
$L__BB1_11:
	shl.b32 	%r124, %r315, 2;
	add.s32 	%r126, %r129, %r124;
	mov.b32 	%r127, 0;
	st.shared.u32 	[%r126], %r127;
$L__BB1_12:
	add.s32 	%r15, %r315, %r2;
	add.s32 	%r16, %r14, %r2;
	setp.lt.u32 	%p8, %r16, %r104;
	@%p8 bra 	$L__BB1_14;
	shl.b32 	%r131, %r15, 2;
	add.s32 	%r133, %r129, %r131;
	mov.b32 	%r134, 0;
	st.shared.u32 	[%r133], %r134;
	bra.uni 	$L__BB1_15;
$L__BB1_14:
	mul.wide.u32 	%rd15, %r16, 4;
	add.s64 	%rd16, %rd1, %rd15;
	ld.global.f32 	%f4, [%rd16];
	shl.b32 	%r135, %r15, 2;
	add.s32 	%r137, %r129, %r135;
	st.shared.f32 	[%r137], %f4;
$L__BB1_15:
	add.s32 	%r17, %r15, %r2;
	add.s32 	%r18, %r16, %r2;
	setp.lt.u32 	%p9, %r18, %r104;
	@%p9 bra 	$L__BB1_17;
	shl.b32 	%r138, %r17, 2;
	add.s32 	%r140, %r129, %r138;
	mov.b32 	%r141, 0;
	st.shared.u32 	[%r140], %r141;
	bra.uni 	$L__BB1_18;
$L__BB1_17:
	mul.wide.u32 	%rd17, %r18, 4;
	add.s64 	%rd18, %rd1, %rd17;
	ld.global.f32 	%f5, [%rd18];
	shl.b32 	%r142, %r17, 2;
	add.s32 	%r144, %r129, %r142;
	st.shared.f32 	[%r144], %f5;
$L__BB1_18:
	add.s32 	%r19, %r17, %r2;
	add.s32 	%r20, %r18, %r2;
	setp.lt.u32 	%p10, %r20, %r104;
	@%p10 bra 	$L__BB1_20;
	shl.b32 	%r145, %r19, 2;
	add.s32 	%r147, %r129, %r145;
	mov.b32 	%r148, 0;
	st.shared.u32 	[%r147], %r148;
	bra.uni 	$L__BB1_21;
$L__BB1_20:
	mul.wide.u32 	%rd19, %r20, 4;
	add.s64 	%rd20, %rd1, %rd19;
	ld.global.f32 	%f6, [%rd20];
	shl.b32 	%r149, %r19, 2;
	add.s32 	%r151, %r129, %r149;
	st.shared.f32 	[%r151], %f6;
$L__BB1_21:
	add.s32 	%r315, %r19, %r2;
	setp.lt.u32 	%p11, %r315, %r3;
	@%p11 bra 	$L__BB1_9;
$L__BB1_22:
	bar.sync 	0;
	add.s32 	%r22, %r334, %r2;
	max.u32 	%r153, %r3, %r22;
	setp.lt.u32 	%p12, %r22, %r3;
	selp.u32 	%r154, 1, 0, %p12;
	add.s32 	%r155, %r22, %r154;
	sub.s32 	%r156, %r153, %r155;
	div.u32 	%r157, %r156, %r2;
	add.s32 	%r23, %r157, %r154;
	add.s32 	%r158, %r23, 1;
	and.b32  	%r24, %r158, 3;
	shl.b32 	%r159, %r334, 1;
	add.s32 	%r25, %r159, 2;
	shl.b32 	%r160, %r22, 1;
	add.s32 	%r26, %r160, 2;
	add.s32 	%r27, %r22, %r2;
	shl.b32 	%r161, %r27, 1;
	add.s32 	%r28, %r161, 2;
	add.s32 	%r29, %r27, %r2;
	mov.b32 	%r317, 1;
$L__BB1_23:
	setp.ge.u32 	%p13, %r334, %r3;
	@%p13 bra 	$L__BB1_43;
	setp.eq.s32 	%p14, %r24, 0;
	mov.u32 	%r318, %r334;
	@%p14 bra 	$L__BB1_33;
	mul.lo.s32 	%r31, %r25, %r317;
	add.s32 	%r162, %r31, -1;
	setp.gt.u32 	%p15, %r31, 4096;
	setp.lt.u32 	%p16, %r162, %r317;
	or.pred  	%p17, %p15, %p16;
	@%p17 bra 	$L__BB1_27;
	sub.s32 	%r163, %r31, %r317;
	shl.b32 	%r164, %r163, 2;
	mov.u32 	%r165, XY;
	add.s32 	%r166, %r165, %r164;
	ld.shared.f32 	%f7, [%r166+-4];
	shl.b32 	%r167, %r317, 2;
	add.s32 	%r168, %r166, %r167;
	ld.shared.f32 	%f8, [%r168+-4];
	add.f32 	%f9, %f7, %f8;
	st.shared.f32 	[%r168+-4], %f9;
$L__BB1_27:
	setp.eq.s32 	%p18, %r24, 1;
	mov.u32 	%r318, %r22;
	@%p18 bra 	$L__BB1_33;
	mul.lo.s32 	%r32, %r26, %r317;
	add.s32 	%r169, %r32, -1;
	setp.gt.u32 	%p19, %r32, 4096;
	setp.lt.u32 	%p20, %r169, %r317;
	or.pred  	%p21, %p19, %p20;
	@%p21 bra 	$L__BB1_30;
	sub.s32 	%r170, %r32, %r317;
	shl.b32 	%r171, %r170, 2;
	mov.u32 	%r172, XY;
	add.s32 	%r173, %r172, %r171;
	ld.shared.f32 	%f10, [%r173+-4];
	shl.b32 	%r174, %r317, 2;
	add.s32 	%r175, %r173, %r174;
	ld.shared.f32 	%f11, [%r175+-4];
	add.f32 	%f12, %f10, %f11;
	st.shared.f32 	[%r175+-4], %f12;
$L__BB1_30:
	setp.eq.s32 	%p22, %r24, 2;
	mov.u32 	%r318, %r27;
	@%p22 bra 	$L__BB1_33;
	mul.lo.s32 	%r33, %r28, %r317;
	add.s32 	%r176, %r33, -1;
	setp.gt.u32 	%p23, %r33, 4096;
	setp.lt.u32 	%p24, %r176, %r317;
	or.pred  	%p25, %p23, %p24;
	mov.u32 	%r318, %r29;
	@%p25 bra 	$L__BB1_33;
	sub.s32 	%r177, %r33, %r317;
	shl.b32 	%r178, %r177, 2;
	mov.u32 	%r179, XY;
	add.s32 	%r180, %r179, %r178;
	ld.shared.f32 	%f13, [%r180+-4];
	shl.b32 	%r181, %r317, 2;
	add.s32 	%r182, %r180, %r181;
	ld.shared.f32 	%f14, [%r182+-4];
	add.f32 	%f15, %f13, %f14;
	st.shared.f32 	[%r182+-4], %f15;
	mov.u32 	%r318, %r29;
$L__BB1_33:
	setp.lt.u32 	%p26, %r23, 3;
	@%p26 bra 	$L__BB1_43;
$L__BB1_34:
	add.s32 	%r36, %r318, 1;
	mad.lo.s32 	%r183, %r317, %r318, %r317;
	shl.b32 	%r37, %r183, 1;
	add.s32 	%r184, %r37, -1;
	setp.gt.u32 	%p27, %r37, 4096;
	setp.lt.u32 	%p28, %r184, %r317;
	or.pred  	%p29, %p27, %p28;
	@%p29 bra 	$L__BB1_36;
	sub.s32 	%r185, %r37, %r317;
	shl.b32 	%r186, %r185, 2;
	mov.u32 	%r187, XY;
	add.s32 	%r188, %r187, %r186;
	ld.shared.f32 	%f16, [%r188+-4];
	shl.b32 	%r189, %r317, 2;
	add.s32 	%r190, %r188, %r189;
	ld.shared.f32 	%f17, [%r190+-4];
	add.f32 	%f18, %f16, %f17;
	st.shared.f32 	[%r190+-4], %f18;
$L__BB1_36:
	add.s32 	%r38, %r36, %r2;
	mul.lo.s32 	%r191, %r38, %r317;
	shl.b32 	%r39, %r191, 1;
	add.s32 	%r192, %r39, -1;
	setp.gt.u32 	%p30, %r39, 4096;
	setp.lt.u32 	%p31, %r192, %r317;
	or.pred  	%p32, %p30, %p31;
	@%p32 bra 	$L__BB1_38;
	sub.s32 	%r193, %r39, %r317;
	shl.b32 	%r194, %r193, 2;
	mov.u32 	%r195, XY;
	add.s32 	%r196, %r195, %r194;
	ld.shared.f32 	%f19, [%r196+-4];
	shl.b32 	%r197, %r317, 2;
	add.s32 	%r198, %r196, %r197;
	ld.shared.f32 	%f20, [%r198+-4];
	add.f32 	%f21, %f19, %f20;
	st.shared.f32 	[%r198+-4], %f21;
$L__BB1_38:
	add.s32 	%r40, %r38, %r2;
	mul.lo.s32 	%r199, %r40, %r317;
	shl.b32 	%r41, %r199, 1;
	add.s32 	%r200, %r41, -1;
	setp.gt.u32 	%p33, %r41, 4096;
	setp.lt.u32 	%p34, %r200, %r317;
	or.pred  	%p35, %p33, %p34;
	@%p35 bra 	$L__BB1_40;
	sub.s32 	%r201, %r41, %r317;
	shl.b32 	%r202, %r201, 2;
	mov.u32 	%r203, XY;
	add.s32 	%r204, %r203, %r202;
	ld.shared.f32 	%f22, [%r204+-4];
	shl.b32 	%r205, %r317, 2;
	add.s32 	%r206, %r204, %r205;
	ld.shared.f32 	%f23, [%r206+-4];
	add.f32 	%f24, %f22, %f23;
	st.shared.f32 	[%r206+-4], %f24;
$L__BB1_40:
	add.s32 	%r207, %r40, %r2;
	mul.lo.s32 	%r208, %r207, %r317;
	shl.b32 	%r42, %r208, 1;
	add.s32 	%r209, %r42, -1;
	setp.gt.u32 	%p36, %r42, 4096;
	setp.lt.u32 	%p37, %r209, %r317;
	or.pred  	%p38, %p36, %p37;
	@%p38 bra 	$L__BB1_42;
	sub.s32 	%r210, %r42, %r317;
	shl.b32 	%r211, %r210, 2;
	mov.u32 	%r212, XY;
	add.s32 	%r213, %r212, %r211;
	ld.shared.f32 	%f25, [%r213+-4];
	shl.b32 	%r214, %r317, 2;
	add.s32 	%r215, %r213, %r214;
	ld.shared.f32 	%f26, [%r215+-4];
	add.f32 	%f27, %f25, %f26;
	st.shared.f32 	[%r215+-4], %f27;
$L__BB1_42:
	add.s32 	%r318, %r3, %r318;
	setp.lt.u32 	%p39, %r318, %r3;
	@%p39 bra 	$L__BB1_34;
$L__BB1_43:
	bar.sync 	0;
	shl.b32 	%r317, %r317, 1;
	setp.lt.u32 	%p40, %r317, %r3;
	@%p40 bra 	$L__BB1_23;
	shl.b32 	%r45, %r2, 4;
	mov.b32 	%r320, 1024;
$L__BB1_45:
	mov.u32 	%r46, %r320;
	setp.ge.u32 	%p41, %r334, %r3;
	@%p41 bra 	$L__BB1_64;
	setp.eq.s32 	%p42, %r24, 0;
	mov.u32 	%r321, %r334;
	@%p42 bra 	$L__BB1_55;
	mul.lo.s32 	%r47, %r25, %r46;
	add.s32 	%r217, %r47, %r46;
	add.s32 	%r218, %r217, -1;
	setp.gt.u32 	%p43, %r218, 4095;
	@%p43 bra 	$L__BB1_49;
	shl.b32 	%r219, %r47, 2;
	mov.u32 	%r220, XY;
	add.s32 	%r221, %r220, %r219;
	ld.shared.f32 	%f28, [%r221+-4];
	shl.b32 	%r222, %r46, 2;
	add.s32 	%r223, %r221, %r222;
	ld.shared.f32 	%f29, [%r223+-4];
	add.f32 	%f30, %f28, %f29;
	st.shared.f32 	[%r223+-4], %f30;
$L__BB1_49:
	setp.eq.s32 	%p44, %r24, 1;
	mov.u32 	%r321, %r22;
	@%p44 bra 	$L__BB1_55;
	mul.lo.s32 	%r48, %r26, %r46;
	add.s32 	%r224, %r48, %r46;
	add.s32 	%r225, %r224, -1;
	setp.gt.u32 	%p45, %r225, 4095;
	@%p45 bra 	$L__BB1_52;
	shl.b32 	%r226, %r48, 2;
	mov.u32 	%r227, XY;
	add.s32 	%r228, %r227, %r226;
	ld.shared.f32 	%f31, [%r228+-4];
	shl.b32 	%r229, %r46, 2;
	add.s32 	%r230, %r228, %r229;
	ld.shared.f32 	%f32, [%r230+-4];
	add.f32 	%f33, %f31, %f32;
	st.shared.f32 	[%r230+-4], %f33;
$L__BB1_52:
	setp.eq.s32 	%p46, %r24, 2;
	mov.u32 	%r321, %r27;
	@%p46 bra 	$L__BB1_55;
	mul.lo.s32 	%r49, %r28, %r46;
	add.s32 	%r231, %r49, %r46;
	add.s32 	%r232, %r231, -1;
	setp.gt.u32 	%p47, %r232, 4095;
	mov.u32 	%r321, %r29;
	@%p47 bra 	$L__BB1_55;
	shl.b32 	%r233, %r49, 2;
	mov.u32 	%r234, XY;
	add.s32 	%r235, %r234, %r233;
	ld.shared.f32 	%f34, [%r235+-4];
	shl.b32 	%r236, %r46, 2;
	add.s32 	%r237, %r235, %r236;
	ld.shared.f32 	%f35, [%r237+-4];
	add.f32 	%f36, %f34, %f35;
	st.shared.f32 	[%r237+-4], %f36;
	mov.u32 	%r321, %r29;
$L__BB1_55:
	setp.lt.u32 	%p48, %r23, 3;
	@%p48 bra 	$L__BB1_64;
	add.s32 	%r238, %r2, %r321;
	shl.b32 	%r239, %r238, 3;
	add.s32 	%r51, %r239, 12;
	shl.b32 	%r52, %r46, 3;
	shl.b32 	%r240, %r238, 1;
	add.s32 	%r241, %r240, 3;
	mul.lo.s32 	%r53, %r46, %r241;
	shl.b32 	%r54, %r321, 3;
	shl.b32 	%r55, %r321, 1;
	add.s32 	%r242, %r55, 3;
	add.s32 	%r243, %r242, %r3;
	mul.lo.s32 	%r56, %r46, %r243;
	mad.lo.s32 	%r244, %r2, 6, %r242;
	mul.lo.s32 	%r57, %r46, %r244;
	mad.lo.s32 	%r245, %r46, %r242, -1;
	setp.gt.u32 	%p49, %r245, 4095;
	@%p49 bra 	$L__BB1_58;
	add.s32 	%r246, %r55, 2;
	mul.lo.s32 	%r247, %r46, %r246;
	shl.b32 	%r248, %r247, 2;
	mov.u32 	%r249, XY;
	add.s32 	%r250, %r249, -4;
	add.s32 	%r251, %r250, %r248;
	ld.shared.f32 	%f37, [%r251];
	add.s32 	%r252, %r54, 12;
	mad.lo.s32 	%r253, %r46, %r252, %r250;
	ld.shared.f32 	%f38, [%r253];
	add.f32 	%f39, %f37, %f38;
	st.shared.f32 	[%r253], %f39;
$L__BB1_58:
	add.s32 	%r254, %r53, -1;
	setp.gt.u32 	%p50, %r254, 4095;
	@%p50 bra 	$L__BB1_60;
	add.s32 	%r255, %r2, %r321;
	mad.lo.s32 	%r256, %r52, %r255, %r52;
	mov.u32 	%r257, XY;
	add.s32 	%r258, %r257, -4;
	add.s32 	%r259, %r258, %r256;
	ld.shared.f32 	%f40, [%r259];
	mad.lo.s32 	%r260, %r46, %r51, %r258;
	ld.shared.f32 	%f41, [%r260];
	add.f32 	%f42, %f40, %f41;
	st.shared.f32 	[%r260], %f42;
$L__BB1_60:
	add.s32 	%r261, %r56, -1;
	setp.gt.u32 	%p51, %r261, 4095;
	@%p51 bra 	$L__BB1_62;
	shl.b32 	%r262, %r2, 1;
	add.s32 	%r263, %r262, %r321;
	mad.lo.s32 	%r264, %r52, %r263, %r52;
	mov.u32 	%r265, XY;
	add.s32 	%r266, %r265, -4;
	add.s32 	%r267, %r266, %r264;
	ld.shared.f32 	%f43, [%r267];
	add.s32 	%r268, %r45, %r54;
	add.s32 	%r269, %r268, 12;
	mad.lo.s32 	%r270, %r46, %r269, %r266;
	ld.shared.f32 	%f44, [%r270];
	add.f32 	%f45, %f43, %f44;
	st.shared.f32 	[%r270], %f45;
$L__BB1_62:
	add.s32 	%r271, %r57, -1;
	setp.gt.u32 	%p52, %r271, 4095;
	@%p52 bra 	$L__BB1_64;
	mad.lo.s32 	%r272, %r2, 3, %r321;
	mad.lo.s32 	%r273, %r52, %r272, %r52;
	mov.u32 	%r274, XY;
	add.s32 	%r275, %r274, -4;
	add.s32 	%r276, %r275, %r273;
	ld.shared.f32 	%f46, [%r276];
	mad.lo.s32 	%r277, %r2, 24, %r54;
	add.s32 	%r278, %r277, 12;
	mad.lo.s32 	%r279, %r46, %r278, %r275;
	ld.shared.f32 	%f47, [%r279];
	add.f32 	%f48, %f46, %f47;
	st.shared.f32 	[%r279], %f48;
$L__BB1_64:
	bar.sync 	0;
	shr.u32 	%r320, %r46, 1;
	setp.gt.u32 	%p53, %r46, 1;
	@%p53 bra 	$L__BB1_45;
	mov.u32 	%r59, %ctaid.x;
	add.s32 	%r280, %r59, 1;
	setp.ge.u32 	%p54, %r280, %r105;
	setp.ne.s32 	%p55, %r334, 0;
	or.pred  	%p56, %p55, %p54;
	@%p56 bra 	$L__BB1_69;
	mul.wide.u32 	%rd21, %r59, 4;
	add.s64 	%rd5, %rd4, %rd21;
$L__BB1_67:
	atom.global.or.b32 	%r281, [%rd5], 0;
	setp.eq.s32 	%p57, %r281, 0;
	@%p57 bra 	$L__BB1_67;
	add.s64 	%rd23, %rd3, %rd21;
	ld.global.f32 	%f49, [%rd23];
	add.s32 	%r282, %r3, -1;
	mul.lo.s32 	%r283, %r59, %r2;
	shl.b32 	%r284, %r283, 2;
	not.b32 	%r285, %r284;
	add.s32 	%r286, %r104, %r285;
	min.u32 	%r287, %r282, %r286;
	shl.b32 	%r288, %r287, 2;
	mov.u32 	%r289, XY;
	add.s32 	%r290, %r289, %r288;
	ld.shared.f32 	%f50, [%r290];
	add.f32 	%f51, %f49, %f50;
	st.global.f32 	[%rd23+4], %f51;
	membar.gl;
	atom.global.add.u32 	%r291, [%rd5+4], 1;
$L__BB1_69:
	shl.b32 	%r60, %r2, 3;
	bar.sync 	0;
	setp.ge.u32 	%p58, %r59, %r105;
	setp.eq.s32 	%p59, %r59, 0;
	or.pred  	%p60, %p59, %p58;
	@%p60 bra 	$L__BB1_78;
	mul.wide.u32 	%rd24, %r59, 4;
	add.s64 	%rd6, %rd4, %rd24;
$L__BB1_71:
	atom.global.or.b32 	%r292, [%rd6], 0;
	setp.eq.s32 	%p61, %r292, 0;
	@%p61 bra 	$L__BB1_71;
	setp.ge.u32 	%p62, %r334, %r3;
	@%p62 bra 	$L__BB1_95;
	setp.eq.s32 	%p63, %r24, 0;
	add.s64 	%rd26, %rd3, %rd24;
	ld.global.f32 	%f1, [%rd26];
	mov.u32 	%r324, %r334;
	@%p63 bra 	$L__BB1_76;
	shl.b32 	%r293, %r334, 2;
	mov.u32 	%r294, XY;
	add.s32 	%r323, %r294, %r293;
	neg.s32 	%r322, %r24;
	mad.lo.s32 	%r324, %r2, %r24, %r334;
$L__BB1_75:
	.pragma "nounroll";
	ld.shared.f32 	%f52, [%r323];
	add.f32 	%f53, %f1, %f52;
	st.shared.f32 	[%r323], %f53;
	add.s32 	%r323, %r323, %r3;
	add.s32 	%r322, %r322, 1;
	setp.ne.s32 	%p64, %r322, 0;
	@%p64 bra 	$L__BB1_75;
$L__BB1_76:
	setp.lt.u32 	%p65, %r23, 3;
	@%p65 bra 	$L__BB1_78;
	shl.b32 	%r295, %r324, 2;
	mov.u32 	%r296, XY;
	add.s32 	%r297, %r296, %r295;
	ld.shared.f32 	%f54, [%r297];
	add.s32 	%r298, %r297, %r3;
	ld.shared.f32 	%f55, [%r298];
	add.s32 	%r299, %r297, %r60;
	ld.shared.f32 	%f56, [%r299];
	mad.lo.s32 	%r300, %r2, 12, %r297;
	ld.shared.f32 	%f57, [%r300];
	add.f32 	%f58, %f1, %f54;
	st.shared.f32 	[%r297], %f58;
	add.f32 	%f59, %f1, %f55;
	st.shared.f32 	[%r298], %f59;
	add.f32 	%f60, %f1, %f56;
	st.shared.f32 	[%r299], %f60;
	add.f32 	%f61, %f1, %f57;
	st.shared.f32 	[%r300], %f61;
$L__BB1_78:
	setp.ge.u32 	%p66, %r334, %r3;
	@%p66 bra 	$L__BB1_95;
	setp.eq.s32 	%p67, %r24, 0;
	shl.b32 	%r69, %r59, 2;
	mul.lo.s32 	%r70, %r69, %r2;
	@%p67 bra 	$L__BB1_84;
	shl.b32 	%r301, %r334, 2;
	mov.u32 	%r302, XY;
	add.s32 	%r327, %r302, %r301;
	add.s32 	%r326, %r334, %r70;
	neg.s32 	%r325, %r24;
	mad.lo.s32 	%r334, %r2, %r24, %r334;
$L__BB1_81:
	.pragma "nounroll";
	setp.ge.u32 	%p68, %r326, %r104;
	@%p68 bra 	$L__BB1_83;
	ld.shared.f32 	%f62, [%r327];
	mul.wide.u32 	%rd27, %r326, 4;
	add.s64 	%rd28, %rd2, %rd27;
	st.global.f32 	[%rd28], %f62;
$L__BB1_83:
	add.s32 	%r327, %r327, %r3;
	add.s32 	%r326, %r326, %r2;
	add.s32 	%r325, %r325, 1;
	setp.ne.s32 	%p69, %r325, 0;
	@%p69 bra 	$L__BB1_81;
$L__BB1_84:
	setp.lt.u32 	%p70, %r23, 3;
	@%p70 bra 	$L__BB1_95;
	mov.u32 	%r303, XY;
	add.s32 	%r82, %r303, %r60;
	shl.b32 	%r333, %r334, 2;
	mad.lo.s32 	%r84, %r2, 12, %r303;
	add.s32 	%r85, %r303, %r3;
	mad.lo.s32 	%r304, %r2, %r69, %r2;
	add.s32 	%r332, %r334, %r304;
	add.s32 	%r305, %r69, 2;
	mad.lo.s32 	%r331, %r2, %r305, %r334;
	add.s32 	%r306, %r69, 3;
	mad.lo.s32 	%r330, %r2, %r306, %r334;
	add.s32 	%r329, %r334, %r70;
$L__BB1_86:
	setp.ge.u32 	%p71, %r329, %r104;
	@%p71 bra 	$L__BB1_88;
	add.s32 	%r308, %r303, %r333;
	ld.shared.f32 	%f63, [%r308];
	mul.wide.u32 	%rd29, %r329, 4;
	add.s64 	%rd30, %rd2, %rd29;
	st.global.f32 	[%rd30], %f63;
$L__BB1_88:
	setp.ge.u32 	%p72, %r332, %r104;
	@%p72 bra 	$L__BB1_90;
	add.s32 	%r309, %r85, %r333;
	ld.shared.f32 	%f64, [%r309];
	mul.wide.u32 	%rd31, %r332, 4;
	add.s64 	%rd32, %rd2, %rd31;
	st.global.f32 	[%rd32], %f64;
$L__BB1_90:
	add.s32 	%r96, %r334, %r2;
	setp.ge.u32 	%p73, %r331, %r104;
	@%p73 bra 	$L__BB1_92;
	add.s32 	%r310, %r82, %r333;
	ld.shared.f32 	%f65, [%r310];
	mul.wide.u32 	%rd33, %r331, 4;
	add.s64 	%rd34, %rd2, %rd33;
	st.global.f32 	[%rd34], %f65;
$L__BB1_92:
	add.s32 	%r97, %r96, %r2;
	setp.ge.u32 	%p74, %r330, %r104;
	@%p74 bra 	$L__BB1_94;
	add.s32 	%r311, %r84, %r333;
	ld.shared.f32 	%f66, [%r311];
	mul.wide.u32 	%rd35, %r330, 4;
	add.s64 	%rd36, %rd2, %rd35;
	st.global.f32 	[%rd36], %f66;
$L__BB1_94:
	add.s32 	%r312, %r97, %r2;
	add.s32 	%r334, %r312, %r2;
	add.s32 	%r333, %r333, %r45;
	add.s32 	%r332, %r332, %r3;
	add.s32 	%r331, %r331, %r3;
	add.s32 	%r330, %r330, %r3;
	add.s32 	%r329, %r329, %r3;
	setp.lt.u32 	%p75, %r334, %r3;
	@%p75 bra 	$L__BB1_86;
$L__BB1_95:
	ret;

}
	// .globl	_Z27prefix_sum_coarsened_staticPfS_PiS_ii
.visible .entry _Z27prefix_sum_coarsened_staticPfS_PiS_ii(
	.param .u64 .ptr .align 1 _Z27prefix_sum_coarsened_staticPfS_PiS_ii_param_0,
	.param .u64 .ptr .align 1 _Z27prefix_sum_coarsened_staticPfS_PiS_ii_param_1,
	.param .u64 .ptr .align 1 _Z27prefix_sum_coarsened_staticPfS_PiS_ii_param_2,
	.param .u64 .ptr .align 1 _Z27prefix_sum_coarsened_staticPfS_PiS_ii_param_3,
	.param .u32 _Z27prefix_sum_coarsened_staticPfS_PiS_ii_param_4,
	.param .u32 _Z27prefix_sum_coarsened_staticPfS_PiS_ii_param_5
)
{
	.reg .pred 	%p<76>;
	.reg .b32 	%r<306>;
	.reg .b32 	%f<82>;
	.reg .b64 	%rd<37>;
	// demoted variable
	.shared .align 4 .b8 _ZZ27prefix_sum_coarsened_staticPfS_PiS_iiE2XY[16384];
	ld.param.u64 	%rd7, [_Z27prefix_sum_coarsened_staticPfS_PiS_ii_param_0];
	ld.param.u64 	%rd8, [_Z27prefix_sum_coarsened_staticPfS_PiS_ii_param_1];
	ld.param.u64 	%rd9, [_Z27prefix_sum_coarsened_staticPfS_PiS_ii_param_2];
	ld.param.u64 	%rd10, [_Z27prefix_sum_coarsened_staticPfS_PiS_ii_param_3];
	ld.param.u32 	%r104, [_Z27prefix_sum_coarsened_staticPfS_PiS_ii_param_4];
	ld.param.u32 	%r105, [_Z27prefix_sum_coarsened_staticPfS_PiS_ii_param_5];
	cvta.to.global.u64 	%rd1, %rd7;
	cvta.to.global.u64 	%rd2, %rd8;
	cvta.to.global.u64 	%rd3, %rd10;
	cvta.to.global.u64 	%rd4, %rd9;
	mov.u32 	%r305, %tid.x;
	mov.u32 	%r2, %ntid.x;
	shl.b32 	%r3, %r2, 2;
	setp.ge.u32 	%p1, %r305, %r3;
	@%p1 bra 	$L__BB2_17;
	mov.u32 	%r106, %ctaid.x;
	mul.lo.s32 	%r107, %r106, %r2;
	shl.b32 	%r4, %r107, 2;
	add.s32 	%r108, %r305, %r2;
	max.u32 	%r109, %r3, %r108;
	setp.lt.u32 	%p2, %r108, %r3;
	selp.u32 	%r110, 1, 0, %p2;
	add.s32 	%r111, %r108, %r110;
	sub.s32 	%r112, %r109, %r111;
	div.u32 	%r113, %r112, %r2;
	add.s32 	%r5, %r113, %r110;
	and.b32  	%r114, %r5, 3;
	setp.eq.s32 	%p3, %r114, 3;
	mov.u32 	%r286, %r305;
	@%p3 bra 	$L__BB2_6;
	add.s32 	%r116, %r5, 1;
	and.b32  	%r6, %r116, 3;
	mov.b32 	%r285, 0;
	mov.u32 	%r286, %r305;
$L__BB2_3:
	.pragma "nounroll";
	add.s32 	%r9, %r286, %r4;
	setp.ge.u32 	%p4, %r9, %r104;
	mov.f32 	%f77, 0f00000000;
	@%p4 bra 	$L__BB2_5;
	mul.wide.u32 	%rd11, %r9, 4;
	add.s64 	%rd12, %rd1, %rd11;
	ld.global.f32 	%f77, [%rd12];
$L__BB2_5:
	shl.b32 	%r117, %r286, 2;
	mov.u32 	%r118, _ZZ27prefix_sum_coarsened_staticPfS_PiS_iiE2XY;
	add.s32 	%r119, %r118, %r117;
	st.shared.f32 	[%r119], %f77;
	add.s32 	%r286, %r286, %r2;
	add.s32 	%r285, %r285, 1;
	setp.ne.s32 	%p5, %r285, %r6;
	@%p5 bra 	$L__BB2_3;
$L__BB2_6:
	setp.lt.u32 	%p6, %r5, 3;
	@%p6 bra 	$L__BB2_17;
	mov.u32 	%r121, _ZZ27prefix_sum_coarsened_staticPfS_PiS_iiE2XY;
$L__BB2_8:
	add.s32 	%r14, %r286, %r4;
	setp.ge.u32 	%p7, %r14, %r104;
	mov.f32 	%f78, 0f00000000;
	@%p7 bra 	$L__BB2_10;
	mul.wide.u32 	%rd13, %r14, 4;
	add.s64 	%rd14, %rd1, %rd13;
	ld.global.f32 	%f78, [%rd14];
$L__BB2_10:
	shl.b32 	%r120, %r286, 2;
	add.s32 	%r15, %r121, %r120;
	st.shared.f32 	[%r15], %f78;
	add.s32 	%r16, %r14, %r2;
	setp.ge.u32 	%p8, %r16, %r104;
	mov.f32 	%f79, 0f00000000;
	@%p8 bra 	$L__BB2_12;
	mul.wide.u32 	%rd15, %r16, 4;
	add.s64 	%rd16, %rd1, %rd15;
	ld.global.f32 	%f79, [%rd16];
$L__BB2_12:
	add.s32 	%r17, %r15, %r3;
	st.shared.f32 	[%r17], %f79;
	add.s32 	%r18, %r16, %r2;
	setp.ge.u32 	%p9, %r18, %r104;
	mov.f32 	%f80, 0f00000000;
	@%p9 bra 	$L__BB2_14;
	mul.wide.u32 	%rd17, %r18, 4;
	add.s64 	%rd18, %rd1, %rd17;
	ld.global.f32 	%f80, [%rd18];
$L__BB2_14:
	add.s32 	%r19, %r17, %r3;
	st.shared.f32 	[%r19], %f80;
	add.s32 	%r20, %r18, %r2;
	setp.ge.u32 	%p10, %r20, %r104;
	mov.f32 	%f81, 0f00000000;
	@%p10 bra 	$L__BB2_16;
	mul.wide.u32 	%rd19, %r20, 4;
	add.s64 	%rd20, %rd1, %rd19;
	ld.global.f32 	%f81, [%rd20];
$L__BB2_16:
	add.s32 	%r122, %r19, %r3;
	st.shared.f32 	[%r122], %f81;
	add.s32 	%r286, %r3, %r286;
	setp.lt.u32 	%p11, %r286, %r3;
	@%p11 bra 	$L__BB2_8;
$L__BB2_17:
	bar.sync 	0;
	add.s32 	%r22, %r305, %r2;
	max.u32 	%r124, %r3, %r22;
	setp.lt.u32 	%p12, %r22, %r3;
	selp.u32 	%r125, 1, 0, %p12;
	add.s32 	%r126, %r22, %r125;
	sub.s32 	%r127, %r124, %r126;
	div.u32 	%r128, %r127, %r2;
	add.s32 	%r23, %r128, %r125;
	add.s32 	%r129, %r23, 1;
	and.b32  	%r24, %r129, 3;
	shl.b32 	%r130, %r305, 1;
	add.s32 	%r25, %r130, 2;
	shl.b32 	%r131, %r22, 1;
	add.s32 	%r26, %r131, 2;
	add.s32 	%r27, %r22, %r2;
	shl.b32 	%r132, %r27, 1;
	add.s32 	%r28, %r132, 2;
	add.s32 	%r29, %r27, %r2;
	mov.b32 	%r288, 1;
$L__BB2_18:
	setp.ge.u32 	%p13, %r305, %r3;
	@%p13 bra 	$L__BB2_38;
	setp.eq.s32 	%p14, %r24, 0;
	mov.u32 	%r289, %r305;
	@%p14 bra 	$L__BB2_28;
	mul.lo.s32 	%r31, %r25, %r288;
	add.s32 	%r133, %r31, -1;
	setp.gt.u32 	%p15, %r31, 4096;
	setp.lt.u32 	%p16, %r133, %r288;
	or.pred  	%p17, %p15, %p16;
	@%p17 bra 	$L__BB2_22;
	sub.s32 	%r134, %r31, %r288;
	shl.b32 	%r135, %r134, 2;
	mov.u32 	%r136, _ZZ27prefix_sum_coarsened_staticPfS_PiS_iiE2XY;
	add.s32 	%r137, %r136, %r135;
	ld.shared.f32 	%f17, [%r137+-4];
	shl.b32 	%r138, %r288, 2;
	add.s32 	%r139, %r137, %r138;
	ld.shared.f32 	%f18, [%r139+-4];
	add.f32 	%f19, %f17, %f18;
	st.shared.f32 	[%r139+-4], %f19;
$L__BB2_22:
	setp.eq.s32 	%p18, %r24, 1;
	mov.u32 	%r289, %r22;
	@%p18 bra 	$L__BB2_28;
	mul.lo.s32 	%r32, %r26, %r288;
	add.s32 	%r140, %r32, -1;
	setp.gt.u32 	%p19, %r32, 4096;
	setp.lt.u32 	%p20, %r140, %r288;
	or.pred  	%p21, %p19, %p20;
	@%p21 bra 	$L__BB2_25;
	sub.s32 	%r141, %r32, %r288;
	shl.b32 	%r142, %r141, 2;
	mov.u32 	%r143, _ZZ27prefix_sum_coarsened_staticPfS_PiS_iiE2XY;
	add.s32 	%r144, %r143, %r142;
	ld.shared.f32 	%f20, [%r144+-4];
	shl.b32 	%r145, %r288, 2;
	add.s32 	%r146, %r144, %r145;
	ld.shared.f32 	%f21, [%r146+-4];
	add.f32 	%f22, %f20, %f21;
	st.shared.f32 	[%r146+-4], %f22;
$L__BB2_25:
	setp.eq.s32 	%p22, %r24, 2;
	mov.u32 	%r289, %r27;
	@%p22 bra 	$L__BB2_28;
	mul.lo.s32 	%r33, %r28, %r288;
	add.s32 	%r147, %r33, -1;
	setp.gt.u32 	%p23, %r33, 4096;
	setp.lt.u32 	%p24, %r147, %r288;
	or.pred  	%p25, %p23, %p24;
	mov.u32 	%r289, %r29;
	@%p25 bra 	$L__BB2_28;
	sub.s32 	%r148, %r33, %r288;
	shl.b32 	%r149, %r148, 2;
	mov.u32 	%r150, _ZZ27prefix_sum_coarsened_staticPfS_PiS_iiE2XY;
	add.s32 	%r151, %r150, %r149;
	ld.shared.f32 	%f23, [%r151+-4];
	shl.b32 	%r152, %r288, 2;
	add.s32 	%r153, %r151, %r152;
	ld.shared.f32 	%f24, [%r153+-4];
	add.f32 	%f25, %f23, %f24;
	st.shared.f32 	[%r153+-4], %f25;
	mov.u32 	%r289, %r29;
$L__BB2_28:
	setp.lt.u32 	%p26, %r23, 3;
	@%p26 bra 	$L__BB2_38;
$L__BB2_29:
	add.s32 	%r36, %r289, 1;
	mad.lo.s32 	%r154, %r288, %r289, %r288;
	shl.b32 	%r37, %r154, 1;
	add.s32 	%r155, %r37, -1;
	setp.gt.u32 	%p27, %r37, 4096;
	setp.lt.u32 	%p28, %r155, %r288;
	or.pred  	%p29, %p27, %p28;
	@%p29 bra 	$L__BB2_31;
	sub.s32 	%r156, %r37, %r288;
	shl.b32 	%r157, %r156, 2;
	mov.u32 	%r158, _ZZ27prefix_sum_coarsened_staticPfS_PiS_iiE2XY;
	add.s32 	%r159, %r158, %r157;
	ld.shared.f32 	%f26, [%r159+-4];
	shl.b32 	%r160, %r288, 2;
	add.s32 	%r161, %r159, %r160;
	ld.shared.f32 	%f27, [%r161+-4];
	add.f32 	%f28, %f26, %f27;
	st.shared.f32 	[%r161+-4], %f28;
$L__BB2_31:
	add.s32 	%r38, %r36, %r2;
	mul.lo.s32 	%r162, %r38, %r288;
	shl.b32 	%r39, %r162, 1;
	add.s32 	%r163, %r39, -1;
	setp.gt.u32 	%p30, %r39, 4096;
	setp.lt.u32 	%p31, %r163, %r288;
	or.pred  	%p32, %p30, %p31;
	@%p32 bra 	$L__BB2_33;
	sub.s32 	%r164, %r39, %r288;
	shl.b32 	%r165, %r164, 2;
	mov.u32 	%r166, _ZZ27prefix_sum_coarsened_staticPfS_PiS_iiE2XY;
	add.s32 	%r167, %r166, %r165;
	ld.shared.f32 	%f29, [%r167+-4];
	shl.b32 	%r168, %r288, 2;
	add.s32 	%r169, %r167, %r168;
	ld.shared.f32 	%f30, [%r169+-4];
	add.f32 	%f31, %f29, %f30;
	st.shared.f32 	[%r169+-4], %f31;
$L__BB2_33:
	add.s32 	%r40, %r38, %r2;
	mul.lo.s32 	%r170, %r40, %r288;
	shl.b32 	%r41, %r170, 1;
	add.s32 	%r171, %r41, -1;
	setp.gt.u32 	%p33, %r41, 4096;
	setp.lt.u32 	%p34, %r171, %r288;
	or.pred  	%p35, %p33, %p34;
	@%p35 bra 	$L__BB2_35;
	sub.s32 	%r172, %r41, %r288;
	shl.b32 	%r173, %r172, 2;
	mov.u32 	%r174, _ZZ27prefix_sum_coarsened_staticPfS_PiS_iiE2XY;
	add.s32 	%r175, %r174, %r173;
	ld.shared.f32 	%f32, [%r175+-4];
	shl.b32 	%r176, %r288, 2;
	add.s32 	%r177, %r175, %r176;
	ld.shared.f32 	%f33, [%r177+-4];
	add.f32 	%f34, %f32, %f33;
	st.shared.f32 	[%r177+-4], %f34;
$L__BB2_35:
	add.s32 	%r178, %r40, %r2;
	mul.lo.s32 	%r179, %r178, %r288;
	shl.b32 	%r42, %r179, 1;
	add.s32 	%r180, %r42, -1;
	setp.gt.u32 	%p36, %r42, 4096;
	setp.lt.u32 	%p37, %r180, %r288;
	or.pred  	%p38, %p36, %p37;
	@%p38 bra 	$L__BB2_37;
	sub.s32 	%r181, %r42, %r288;
	shl.b32 	%r182, %r181, 2;
	mov.u32 	%r183, _ZZ27prefix_sum_coarsened_staticPfS_PiS_iiE2XY;
	add.s32 	%r184, %r183, %r182;
	ld.shared.f32 	%f35, [%r184+-4];
	shl.b32 	%r185, %r288, 2;
	add.s32 	%r186, %r184, %r185;
	ld.shared.f32 	%f36, [%r186+-4];
	add.f32 	%f37, %f35, %f36;
	st.shared.f32 	[%r186+-4], %f37;
$L__BB2_37:
	add.s32 	%r289, %r3, %r289;
	setp.lt.u32 	%p39, %r289, %r3;
	@%p39 bra 	$L__BB2_29;
$L__BB2_38:
	bar.sync 	0;
	shl.b32 	%r288, %r288, 1;
	setp.lt.u32 	%p40, %r288, %r3;
	@%p40 bra 	$L__BB2_18;
	shl.b32 	%r45, %r2, 4;
	mov.b32 	%r291, 1024;
$L__BB2_40:
	mov.u32 	%r46, %r291;
	setp.ge.u32 	%p41, %r305, %r3;
	@%p41 bra 	$L__BB2_59;
	setp.eq.s32 	%p42, %r24, 0;
	mov.u32 	%r292, %r305;
	@%p42 bra 	$L__BB2_50;
	mul.lo.s32 	%r47, %r25, %r46;
	add.s32 	%r188, %r47, %r46;
	add.s32 	%r189, %r188, -1;
	setp.gt.u32 	%p43, %r189, 4095;
	@%p43 bra 	$L__BB2_44;
	shl.b32 	%r190, %r47, 2;
	mov.u32 	%r191, _ZZ27prefix_sum_coarsened_staticPfS_PiS_iiE2XY;
	add.s32 	%r192, %r191, %r190;
	ld.shared.f32 	%f38, [%r192+-4];
	shl.b32 	%r193, %r46, 2;
	add.s32 	%r194, %r192, %r193;
	ld.shared.f32 	%f39, [%r194+-4];
	add.f32 	%f40, %f38, %f39;
	st.shared.f32 	[%r194+-4], %f40;
$L__BB2_44:
	setp.eq.s32 	%p44, %r24, 1;
	mov.u32 	%r292, %r22;
	@%p44 bra 	$L__BB2_50;
	mul.lo.s32 	%r48, %r26, %r46;
	add.s32 	%r195, %r48, %r46;
	add.s32 	%r196, %r195, -1;
	setp.gt.u32 	%p45, %r196, 4095;
	@%p45 bra 	$L__BB2_47;
	shl.b32 	%r197, %r48, 2;
	mov.u32 	%r198, _ZZ27prefix_sum_coarsened_staticPfS_PiS_iiE2XY;
	add.s32 	%r199, %r198, %r197;
	ld.shared.f32 	%f41, [%r199+-4];
	shl.b32 	%r200, %r46, 2;
	add.s32 	%r201, %r199, %r200;
	ld.shared.f32 	%f42, [%r201+-4];
	add.f32 	%f43, %f41, %f42;
	st.shared.f32 	[%r201+-4], %f43;
$L__BB2_47:
	setp.eq.s32 	%p46, %r24, 2;
	mov.u32 	%r292, %r27;
	@%p46 bra 	$L__BB2_50;
	mul.lo.s32 	%r49, %r28, %r46;
	add.s32 	%r202, %r49, %r46;
	add.s32 	%r203, %r202, -1;
	setp.gt.u32 	%p47, %r203, 4095;
	mov.u32 	%r292, %r29;
	@%p47 bra 	$L__BB2_50;
	shl.b32 	%r204, %r49, 2;
	mov.u32 	%r205, _ZZ27prefix_sum_coarsened_staticPfS_PiS_iiE2XY;
	add.s32 	%r206, %r205, %r204;
	ld.shared.f32 	%f44, [%r206+-4];
	shl.b32 	%r207, %r46, 2;
	add.s32 	%r208, %r206, %r207;
	ld.shared.f32 	%f45, [%r208+-4];
	add.f32 	%f46, %f44, %f45;
	st.shared.f32 	[%r208+-4], %f46;
	mov.u32 	%r292, %r29;
$L__BB2_50:
	setp.lt.u32 	%p48, %r23, 3;
	@%p48 bra 	$L__BB2_59;
	add.s32 	%r209, %r2, %r292;
	shl.b32 	%r210, %r209, 3;
	add.s32 	%r51, %r210, 12;
	shl.b32 	%r52, %r46, 3;
	shl.b32 	%r211, %r209, 1;
	add.s32 	%r212, %r211, 3;
	mul.lo.s32 	%r53, %r46, %r212;
	shl.b32 	%r54, %r292, 3;
	shl.b32 	%r55, %r292, 1;
	add.s32 	%r213, %r55, 3;
	add.s32 	%r214, %r213, %r3;
	mul.lo.s32 	%r56, %r46, %r214;
	mad.lo.s32 	%r215, %r2, 6, %r213;
	mul.lo.s32 	%r57, %r46, %r215;
	mad.lo.s32 	%r216, %r46, %r213, -1;
	setp.gt.u32 	%p49, %r216, 4095;
	@%p49 bra 	$L__BB2_53;
	add.s32 	%r217, %r55, 2;
	mul.lo.s32 	%r218, %r46, %r217;
	shl.b32 	%r219, %r218, 2;
	mov.u32 	%r220, _ZZ27prefix_sum_coarsened_staticPfS_PiS_iiE2XY;
	add.s32 	%r221, %r220, -4;
	add.s32 	%r222, %r221, %r219;
	ld.shared.f32 	%f47, [%r222];
	add.s32 	%r223, %r54, 12;
	mad.lo.s32 	%r224, %r46, %r223, %r221;
	ld.shared.f32 	%f48, [%r224];
	add.f32 	%f49, %f47, %f48;
	st.shared.f32 	[%r224], %f49;
$L__BB2_53:
	add.s32 	%r225, %r53, -1;
	setp.gt.u32 	%p50, %r225, 4095;
	@%p50 bra 	$L__BB2_55;
	add.s32 	%r226, %r2, %r292;
	mad.lo.s32 	%r227, %r52, %r226, %r52;
	mov.u32 	%r228, _ZZ27prefix_sum_coarsened_staticPfS_PiS_iiE2XY;
	add.s32 	%r229, %r228, -4;
	add.s32 	%r230, %r229, %r227;
	ld.shared.f32 	%f50, [%r230];
	mad.lo.s32 	%r231, %r46, %r51, %r229;
	ld.shared.f32 	%f51, [%r231];
	add.f32 	%f52, %f50, %f51;
	st.shared.f32 	[%r231], %f52;
$L__BB2_55:
	add.s32 	%r232, %r56, -1;
	setp.gt.u32 	%p51, %r232, 4095;
	@%p51 bra 	$L__BB2_57;
	shl.b32 	%r233, %r2, 1;
	add.s32 	%r234, %r233, %r292;
	mad.lo.s32 	%r235, %r52, %r234, %r52;
	mov.u32 	%r236, _ZZ27prefix_sum_coarsened_staticPfS_PiS_iiE2XY;
	add.s32 	%r237, %r236, -4;
	add.s32 	%r238, %r237, %r235;
	ld.shared.f32 	%f53, [%r238];
	add.s32 	%r239, %r45, %r54;
	add.s32 	%r240, %r239, 12;
	mad.lo.s32 	%r241, %r46, %r240, %r237;
	ld.shared.f32 	%f54, [%r241];
	add.f32 	%f55, %f53, %f54;
	st.shared.f32 	[%r241], %f55;
$L__BB2_57:
	add.s32 	%r242, %r57, -1;
	setp.gt.u32 	%p52, %r242, 4095;
	@%p52 bra 	$L__BB2_59;
	mad.lo.s32 	%r243, %r2, 3, %r292;
	mad.lo.s32 	%r244, %r52, %r243, %r52;
	mov.u32 	%r245, _ZZ27prefix_sum_coarsened_staticPfS_PiS_iiE2XY;
	add.s32 	%r246, %r245, -4;
	add.s32 	%r247, %r246, %r244;
	ld.shared.f32 	%f56, [%r247];
	mad.lo.s32 	%r248, %r2, 24, %r54;
	add.s32 	%r249, %r248, 12;
	mad.lo.s32 	%r250, %r46, %r249, %r246;
	ld.shared.f32 	%f57, [%r250];
	add.f32 	%f58, %f56, %f57;
	st.shared.f32 	[%r250], %f58;
$L__BB2_59:
	bar.sync 	0;
	shr.u32 	%r291, %r46, 1;
	setp.gt.u32 	%p53, %r46, 1;
	@%p53 bra 	$L__BB2_40;
	mov.u32 	%r59, %ctaid.x;
	add.s32 	%r251, %r59, 1;
	setp.ge.u32 	%p54, %r251, %r105;
	setp.ne.s32 	%p55, %r305, 0;
	or.pred  	%p56, %p55, %p54;
	@%p56 bra 	$L__BB2_64;
	mul.wide.u32 	%rd21, %r59, 4;
	add.s64 	%rd5, %rd4, %rd21;
$L__BB2_62:
	atom.global.or.b32 	%r252, [%rd5], 0;
	setp.eq.s32 	%p57, %r252, 0;
	@%p57 bra 	$L__BB2_62;
	add.s64 	%rd23, %rd3, %rd21;
	ld.global.f32 	%f59, [%rd23];
	add.s32 	%r253, %r3, -1;
	mul.lo.s32 	%r254, %r59, %r2;
	shl.b32 	%r255, %r254, 2;
	not.b32 	%r256, %r255;
	add.s32 	%r257, %r104, %r256;
	min.u32 	%r258, %r253, %r257;
	shl.b32 	%r259, %r258, 2;
	mov.u32 	%r260, _ZZ27prefix_sum_coarsened_staticPfS_PiS_iiE2XY;
	add.s32 	%r261, %r260, %r259;
	ld.shared.f32 	%f60, [%r261];
	add.f32 	%f61, %f59, %f60;
	st.global.f32 	[%rd23+4], %f61;
	membar.gl;
	atom.global.add.u32 	%r262, [%rd5+4], 1;
$L__BB2_64:
	shl.b32 	%r60, %r2, 3;
	bar.sync 	0;
	setp.ge.u32 	%p58, %r59, %r105;
	setp.eq.s32 	%p59, %r59, 0;
	or.pred  	%p60, %p59, %p58;
	@%p60 bra 	$L__BB2_73;
	mul.wide.u32 	%rd24, %r59, 4;
	add.s64 	%rd6, %rd4, %rd24;
$L__BB2_66:
	atom.global.or.b32 	%r263, [%rd6], 0;
	setp.eq.s32 	%p61, %r263, 0;
	@%p61 bra 	$L__BB2_66;
	setp.ge.u32 	%p62, %r305, %r3;
	@%p62 bra 	$L__BB2_90;
	setp.eq.s32 	%p63, %r24, 0;
	add.s64 	%rd26, %rd3, %rd24;
	ld.global.f32 	%f11, [%rd26];
	mov.u32 	%r295, %r305;
	@%p63 bra 	$L__BB2_71;
	shl.b32 	%r264, %r305, 2;
	mov.u32 	%r265, _ZZ27prefix_sum_coarsened_staticPfS_PiS_iiE2XY;
	add.s32 	%r294, %r265, %r264;
	neg.s32 	%r293, %r24;
	mad.lo.s32 	%r295, %r2, %r24, %r305;
$L__BB2_70:
	.pragma "nounroll";
	ld.shared.f32 	%f62, [%r294];
	add.f32 	%f63, %f11, %f62;
	st.shared.f32 	[%r294], %f63;
	add.s32 	%r294, %r294, %r3;
	add.s32 	%r293, %r293, 1;
	setp.ne.s32 	%p64, %r293, 0;
	@%p64 bra 	$L__BB2_70;
$L__BB2_71:
	setp.lt.u32 	%p65, %r23, 3;
	@%p65 bra 	$L__BB2_73;
	shl.b32 	%r266, %r295, 2;
	mov.u32 	%r267, _ZZ27prefix_sum_coarsened_staticPfS_PiS_iiE2XY;
	add.s32 	%r268, %r267, %r266;
	ld.shared.f32 	%f64, [%r268];
	add.s32 	%r269, %r268, %r3;
	ld.shared.f32 	%f65, [%r269];
	add.s32 	%r270, %r268, %r60;
	ld.shared.f32 	%f66, [%r270];
	mad.lo.s32 	%r271, %r2, 12, %r268;
	ld.shared.f32 	%f67, [%r271];
	add.f32 	%f68, %f11, %f64;
	st.shared.f32 	[%r268], %f68;
	add.f32 	%f69, %f11, %f65;
	st.shared.f32 	[%r269], %f69;
	add.f32 	%f70, %f11, %f66;
	st.shared.f32 	[%r270], %f70;
	add.f32 	%f71, %f11, %f67;
	st.shared.f32 	[%r271], %f71;
$L__BB2_73:
	setp.ge.u32 	%p66, %r305, %r3;
	@%p66 bra 	$L__BB2_90;
	setp.eq.s32 	%p67, %r24, 0;
	shl.b32 	%r69, %r59, 2;
	mul.lo.s32 	%r70, %r69, %r2;
	@%p67 bra 	$L__BB2_79;
	shl.b32 	%r272, %r305, 2;
	mov.u32 	%r273, _ZZ27prefix_sum_coarsened_staticPfS_PiS_iiE2XY;
	add.s32 	%r298, %r273, %r272;
	add.s32 	%r297, %r305, %r70;
	neg.s32 	%r296, %r24;
	mad.lo.s32 	%r305, %r2, %r24, %r305;
$L__BB2_76:
	.pragma "nounroll";
	setp.ge.u32 	%p68, %r297, %r104;
	@%p68 bra 	$L__BB2_78;
	ld.shared.f32 	%f72, [%r298];
	mul.wide.u32 	%rd27, %r297, 4;
	add.s64 	%rd28, %rd2, %rd27;
	st.global.f32 	[%rd28], %f72;
$L__BB2_78:
	add.s32 	%r298, %r298, %r3;
	add.s32 	%r297, %r297, %r2;
	add.s32 	%r296, %r296, 1;
	setp.ne.s32 	%p69, %r296, 0;
	@%p69 bra 	$L__BB2_76;
$L__BB2_79:
	setp.lt.u32 	%p70, %r23, 3;
	@%p70 bra 	$L__BB2_90;
	mov.u32 	%r274, _ZZ27prefix_sum_coarsened_staticPfS_PiS_iiE2XY;
	add.s32 	%r82, %r274, %r60;
	shl.b32 	%r304, %r305, 2;
	mad.lo.s32 	%r84, %r2, 12, %r274;
	add.s32 	%r85, %r274, %r3;
	mad.lo.s32 	%r275, %r2, %r69, %r2;
	add.s32 	%r303, %r305, %r275;
	add.s32 	%r276, %r69, 2;
	mad.lo.s32 	%r302, %r2, %r276, %r305;
	add.s32 	%r277, %r69, 3;
	mad.lo.s32 	%r301, %r2, %r277, %r305;
	add.s32 	%r300, %r305, %r70;
$L__BB2_81:
	setp.ge.u32 	%p71, %r300, %r104;
	@%p71 bra 	$L__BB2_83;
	add.s32 	%r279, %r274, %r304;
	ld.shared.f32 	%f73, [%r279];
	mul.wide.u32 	%rd29, %r300, 4;
	add.s64 	%rd30, %rd2, %rd29;
	st.global.f32 	[%rd30], %f73;
$L__BB2_83:
	setp.ge.u32 	%p72, %r303, %r104;
	@%p72 bra 	$L__BB2_85;
	add.s32 	%r280, %r85, %r304;
	ld.shared.f32 	%f74, [%r280];
	mul.wide.u32 	%rd31, %r303, 4;
	add.s64 	%rd32, %rd2, %rd31;
	st.global.f32 	[%rd32], %f74;
$L__BB2_85:
	add.s32 	%r96, %r305, %r2;
	setp.ge.u32 	%p73, %r302, %r104;
	@%p73 bra 	$L__BB2_87;
	add.s32 	%r281, %r82, %r304;
	ld.shared.f32 	%f75, [%r281];
	mul.wide.u32 	%rd33, %r302, 4;
	add.s64 	%rd34, %rd2, %rd33;
	st.global.f32 	[%rd34], %f75;
$L__BB2_87:
	add.s32 	%r97, %r96, %r2;
	setp.ge.u32 	%p74, %r301, %r104;
	@%p74 bra 	$L__BB2_89;
	add.s32 	%r282, %r84, %r304;
	ld.shared.f32 	%f76, [%r282];
	mul.wide.u32 	%rd35, %r301, 4;
	add.s64 	%rd36, %rd2, %rd35;
	st.global.f32 	[%rd36], %f76;
$L__BB2_89:
	add.s32 	%r283, %r97, %r2;
	add.s32 	%r305, %r283, %r2;
	add.s32 	%r304, %r304, %r45;
	add.s32 	%r303, %r303, %r3;
	add.s32 	%r302, %r302, %r3;
	add.s32 	%r301, %r301, %r3;
	add.s32 	%r300, %r300, %r3;
	setp.lt.u32 	%p75, %r305, %r3;
	@%p75 bra 	$L__BB2_81;
$L__BB2_90:
	ret;

}


// ===== COMPILED SASS (sm_100) =====

	.target	sm_100

	.elftype	@"ET_EXEC"


//--------------------- .note.nv.tkinfo           --------------------------
	.section	.note.nv.tkinfo,"",@"SHT_NOTE"
	.sectionflags	@"SHF_NOTE_NV_TKINFO"
	.tkinfo
        /*0018*/ 	.word	0x00000002
        /*0030*/ 	.string	""
        /*0030*/ 	.string	"ptxas"
        /*0030*/ 	.string	"Cuda compilation tools, release 13.0, V13.0.88"
        /*0030*/ 	.string	"Build cuda_13.0.r13.0/compiler.36424714_0"
        /*0030*/ 	.string	"-arch sm_100 -m 64 "



//--------------------- .note.nv.cuinfo           --------------------------
	.section	.note.nv.cuinfo,"",@"SHT_NOTE"
	.sectionflags	@"SHF_NOTE_NV_CUINFO"
        /*0018*/ 	.short	0x0002
        /*001a*/ 	.short	0x0064
        /*001c*/ 	.short	0x0082
	.zero		2


//--------------------- .nv.info                  --------------------------
	.section	.nv.info,"",@"SHT_CUDA_INFO"
	.align	4


	//----- nvinfo : EIATTR_REGCOUNT
	.align		4
        /*0000*/ 	.byte	0x04, 0x2f
        /*0002*/ 	.short	(.L_2 - .L_1)
	.align		4
.L_1:
        /*0004*/ 	.word	index@(_Z10prefix_sumPfS_PiS_ii)
        /*0008*/ 	.word	0x00000012


	//----- nvinfo : EIATTR_FRAME_SIZE
	.align		4
.L_2:
        /*000c*/ 	.byte	0x04, 0x11
        /*000e*/ 	.short	(.L_4 - .L_3)
	.align		4
.L_3:
        /*0010*/ 	.word	index@(_Z10prefix_sumPfS_PiS_ii)
        /*0014*/ 	.word	0x00000000


	//----- nvinfo : EIATTR_REGCOUNT
	.align		4
.L_4:
        /*0018*/ 	.byte	0x04, 0x2f
        /*001a*/ 	.short	(.L_6 - .L_5)
	.align		4
.L_5:
        /*001c*/ 	.word	index@(_Z20prefix_sum_coarsenedPfS_PiS_ii)
        /*0020*/ 	.word	0x00000020


	//----- nvinfo : EIATTR_FRAME_SIZE
	.align		4
.L_6:
        /*0024*/ 	.byte	0x04, 0x11
        /*0026*/ 	.short	(.L_8 - .L_7)
	.align		4
.L_7:
        /*0028*/ 	.word	index@(_Z20prefix_sum_coarsenedPfS_PiS_ii)
        /*002c*/ 	.word	0x00000000


	//----- nvinfo : EIATTR_REGCOUNT
	.align		4
.L_8:
        /*0030*/ 	.byte	0x04, 0x2f
        /*0032*/ 	.short	(.L_10 - .L_9)
	.align		4
.L_9:
        /*0034*/ 	.word	index@(_Z27prefix_sum_coarsened_staticPfS_PiS_ii)
        /*0038*/ 	.word	0x0000001f


	//----- nvinfo : EIATTR_FRAME_SIZE
	.align		4
.L_10:
        /*003c*/ 	.byte	0x04, 0x11
        /*003e*/ 	.short	(.L_12 - .L_11)
	.align		4
.L_11:
        /*0040*/ 	.word	index@(_Z27prefix_sum_coarsened_staticPfS_PiS_ii)
        /*0044*/ 	.word	0x00000000


	//----- nvinfo : EIATTR_MIN_STACK_SIZE
	.align		4
.L_12:
        /*0048*/ 	.byte	0x04, 0x12
        /*004a*/ 	.short	(.L_14 - .L_13)
	.align		4
.L_13:
        /*004c*/ 	.word	index@(_Z27prefix_sum_coarsened_staticPfS_PiS_ii)
        /*0050*/ 	.word	0x00000000


	//----- nvinfo : EIATTR_MIN_STACK_SIZE
	.align		4
.L_14:
        /*0054*/ 	.byte	0x04, 0x12
        /*0056*/ 	.short	(.L_16 - .L_15)
	.align		4
.L_15:
        /*0058*/ 	.word	index@(_Z20prefix_sum_coarsenedPfS_PiS_ii)
        /*005c*/ 	.word	0x00000000


	//----- nvinfo : EIATTR_MIN_STACK_SIZE
	.align		4
.L_16:
        /*0060*/ 	.byte	0x04, 0x12
        /*0062*/ 	.short	(.L_18 - .L_17)
	.align		4
.L_17:
        /*0064*/ 	.word	index@(_Z10prefix_sumPfS_PiS_ii)
        /*0068*/ 	.word	0x00000000
.L_18:


//--------------------- .nv.compat                --------------------------
	.section	.nv.compat,"",@"SHT_CUDA_COMPAT_INFO"
	.align	4
        /*0000*/ 	.byte	0x02, 0x09, 0x00, 0x00, 0x02, 0x02, 0x01, 0x00, 0x02, 0x05, 0x05, 0x00, 0x03, 0x07, 0x01, 0x01
        /*0010*/ 	.byte	0x02, 0x03, 0x00, 0x00, 0x02, 0x06, 0x01, 0x00, 0x04, 0x0b, 0x08, 0x00, 0x09, 0x00, 0x00, 0x00
        /*0020*/ 	.byte	0x00, 0x00, 0x00, 0x00


//--------------------- .nv.info._Z27prefix_sum_coarsened_staticPfS_PiS_ii --------------------------
	.section	.nv.info._Z27prefix_sum_coarsened_staticPfS_PiS_ii,"",@"SHT_CUDA_INFO"
	.sectionflags	@""
	.align	4


	//----- nvinfo : EIATTR_CUDA_API_VERSION
	.align		4
        /*0000*/ 	.byte	0x04, 0x37
        /*0002*/ 	.short	(.L_20 - .L_19)
.L_19:
        /*0004*/ 	.word	0x00000082


	//----- nvinfo : EIATTR_KPARAM_INFO
	.align		4
.L_20:
        /*0008*/ 	.byte	0x04, 0x17
        /*000a*/ 	.short	(.L_22 - .L_21)
.L_21:
        /*000c*/ 	.word	0x00000000
        /*0010*/ 	.short	0x0005
        /*0012*/ 	.short	0x0024
        /*0014*/ 	.byte	0x00, 0xf0, 0x11, 0x00


	//----- nvinfo : EIATTR_KPARAM_INFO
	.align		4
.L_22:
        /*0018*/ 	.byte	0x04, 0x17
        /*001a*/ 	.short	(.L_24 - .L_23)
.L_23:
        /*001c*/ 	.word	0x00000000
        /*0020*/ 	.short	0x0004
        /*0022*/ 	.short	0x0020
        /*0024*/ 	.byte	0x00, 0xf0, 0x11, 0x00


	//----- nvinfo : EIATTR_KPARAM_INFO
	.align		4
.L_24:
        /*0028*/ 	.byte	0x04, 0x17
        /*002a*/ 	.short	(.L_26 - .L_25)
.L_25:
        /*002c*/ 	.word	0x00000000
        /*0030*/ 	.short	0x0003
        /*0032*/ 	.short	0x0018
        /*0034*/ 	.byte	0x00, 0xf5, 0x21, 0x00


	//----- nvinfo : EIATTR_KPARAM_INFO
	.align		4
.L_26:
        /*0038*/ 	.byte	0x04, 0x17
        /*003a*/ 	.short	(.L_28 - .L_27)
.L_27:
        /*003c*/ 	.word	0x00000000
        /*0040*/ 	.short	0x0002
        /*0042*/ 	.short	0x0010
        /*0044*/ 	.byte	0x00, 0xf5, 0x21, 0x00


	//----- nvinfo : EIATTR_KPARAM_INFO
	.align		4
.L_28:
        /*0048*/ 	.byte	0x04, 0x17
        /*004a*/ 	.short	(.L_30 - .L_29)
.L_29:
        /*004c*/ 	.word	0x00000000
        /*0050*/ 	.short	0x0001
        /*0052*/ 	.short	0x0008
        /*0054*/ 	.byte	0x00, 0xf5, 0x21, 0x00


	//----- nvinfo : EIATTR_KPARAM_INFO
	.align		4
.L_30:
        /*0058*/ 	.byte	0x04, 0x17
        /*005a*/ 	.short	(.L_32 - .L_31)
.L_31:
        /*005c*/ 	.word	0x00000000
        /*0060*/ 	.short	0x0000
        /*0062*/ 	.short	0x0000
        /*0064*/ 	.byte	0x00, 0xf5, 0x21, 0x00


	//----- nvinfo : EIATTR_SPARSE_MMA_MASK
	.align		4
.L_32:
        /*0068*/ 	.byte	0x03, 0x50
        /*006a*/ 	.short	0x0000


	//----- nvinfo : EIATTR_MAXREG_COUNT
	.align		4
        /*006c*/ 	.byte	0x03, 0x1b
        /*006e*/ 	.short	0x00ff


	//----- nvinfo : EIATTR_NUM_BARRIERS
	.align		4
        /*0070*/ 	.byte	0x02, 0x4c
        /*0072*/ 	.byte	0x01
	.zero		1


	//----- nvinfo : EIATTR_MERCURY_ISA_VERSION
	.align		4
        /*0074*/ 	.byte	0x03, 0x5f
        /*0076*/ 	.short	0x0101


	//----- nvinfo : EIATTR_INT_WARP_WIDE_INSTR_OFFSETS
	.align		4
        /*0078*/ 	.byte	0x04, 0x31
        /*007a*/ 	.short	(.L_34 - .L_33)


	//   ....[0]....
.L_33:
        /*007c*/ 	.word	0x00001d30


	//----- nvinfo : EIATTR_VRC_CTA_INIT_COUNT
	.align		4
.L_34:
        /*0080*/ 	.byte	0x02, 0x4a
	.zero		1
	.zero		1


	//----- nvinfo : EIATTR_EXIT_INSTR_OFFSETS
	.align		4
        /*0084*/ 	.byte	0x04, 0x1c
        /*0086*/ 	.short	(.L_36 - .L_35)


	//   ....[0]....
.L_35:
        /*0088*/ 	.word	0x00001e50


	//   ....[1]....
        /*008c*/ 	.word	0x00002130


	//   ....[2]....
        /*0090*/ 	.word	0x000022d0


	//   ....[3]....
        /*0094*/ 	.word	0x000025f0


	//----- nvinfo : EIATTR_CRS_STACK_SIZE
	.align		4
.L_36:
        /*0098*/ 	.byte	0x04, 0x1e
        /*009a*/ 	.short	(.L_38 - .L_37)
.L_37:
        /*009c*/ 	.word	0x00000000


	//----- nvinfo : EIATTR_CBANK_PARAM_SIZE
	.align		4
.L_38:
        /*00a0*/ 	.byte	0x03, 0x19
        /*00a2*/ 	.short	0x0028


	//----- nvinfo : EIATTR_PARAM_CBANK
	.align		4
        /*00a4*/ 	.byte	0x04, 0x0a
        /*00a6*/ 	.short	(.L_40 - .L_39)
	.align		4
.L_39:
        /*00a8*/ 	.word	index@(.nv.constant0._Z27prefix_sum_coarsened_staticPfS_PiS_ii)
        /*00ac*/ 	.short	0x0380
        /*00ae*/ 	.short	0x0028


	//----- nvinfo : EIATTR_SW_WAR
	.align		4
.L_40:
        /*00b0*/ 	.byte	0x04, 0x36
        /*00b2*/ 	.short	(.L_42 - .L_41)
.L_41:
        /*00b4*/ 	.word	0x00000008
.L_42:


//--------------------- .nv.info._Z20prefix_sum_coarsenedPfS_PiS_ii --------------------------
	.section	.nv.info._Z20prefix_sum_coarsenedPfS_PiS_ii,"",@"SHT_CUDA_INFO"
	.sectionflags	@""
	.align	4


	//----- nvinfo : EIATTR_CUDA_API_VERSION
	.align		4
        /*0000*/ 	.byte	0x04, 0x37
        /*0002*/ 	.short	(.L_44 - .L_43)
.L_43:
        /*0004*/ 	.word	0x00000082


	//----- nvinfo : EIATTR_KPARAM_INFO
	.align		4
.L_44:
        /*0008*/ 	.byte	0x04, 0x17
        /*000a*/ 	.short	(.L_46 - .L_45)
.L_45:
        /*000c*/ 	.word	0x00000000
        /*0010*/ 	.short	0x0005
        /*0012*/ 	.short	0x0024
        /*0014*/ 	.byte	0x00, 0xf0, 0x11, 0x00


	//----- nvinfo : EIATTR_KPARAM_INFO
	.align		4
.L_46:
        /*0018*/ 	.byte	0x04, 0x17
        /*001a*/ 	.short	(.L_48 - .L_47)
.L_47:
        /*001c*/ 	.word	0x00000000
        /*0020*/ 	.short	0x0004
        /*0022*/ 	.short	0x0020
        /*0024*/ 	.byte	0x00, 0xf0, 0x11, 0x00


	//----- nvinfo : EIATTR_KPARAM_INFO
	.align		4
.L_48:
        /*0028*/ 	.byte	0x04, 0x17
        /*002a*/ 	.short	(.L_50 - .L_49)
.L_49:
        /*002c*/ 	.word	0x00000000
        /*0030*/ 	.short	0x0003
        /*0032*/ 	.short	0x0018
        /*0034*/ 	.byte	0x00, 0xf5, 0x21, 0x00


	//----- nvinfo : EIATTR_KPARAM_INFO
	.align		4
.L_50:
        /*0038*/ 	.byte	0x04, 0x17
        /*003a*/ 	.short	(.L_52 - .L_51)
.L_51:
        /*003c*/ 	.word	0x00000000
        /*0040*/ 	.short	0x0002
        /*0042*/ 	.short	0x0010
        /*0044*/ 	.byte	0x00, 0xf5, 0x21, 0x00


	//----- nvinfo : EIATTR_KPARAM_INFO
	.align		4
.L_52:
        /*0048*/ 	.byte	0x04, 0x17
        /*004a*/ 	.short	(.L_54 - .L_53)
.L_53:
        /*004c*/ 	.word	0x00000000
        /*0050*/ 	.short	0x0001
        /*0052*/ 	.short	0x0008
        /*0054*/ 	.byte	0x00, 0xf5, 0x21, 0x00


	//----- nvinfo : EIATTR_KPARAM_INFO
	.align		4
.L_54:
        /*0058*/ 	.byte	0x04, 0x17
        /*005a*/ 	.short	(.L_56 - .L_55)
.L_55:
        /*005c*/ 	.word	0x00000000
        /*0060*/ 	.short	0x0000
        /*0062*/ 	.short	0x0000
        /*0064*/ 	.byte	0x00, 0xf5, 0x21, 0x00


	//----- nvinfo : EIATTR_SPARSE_MMA_MASK
	.align		4
.L_56:
        /*0068*/ 	.byte	0x03, 0x50
        /*006a*/ 	.short	0x0000


	//----- nvinfo : EIATTR_MAXREG_COUNT
	.align		4
        /*006c*/ 	.byte	0x03, 0x1b
        /*006e*/ 	.short	0x00ff


	//----- nvinfo : EIATTR_NUM_BARRIERS
	.align		4
        /*0070*/ 	.byte	0x02, 0x4c
        /*0072*/ 	.byte	0x01
	.zero		1


	//----- nvinfo : EIATTR_MERCURY_ISA_VERSION
	.align		4
        /*0074*/ 	.byte	0x03, 0x5f
        /*0076*/ 	.short	0x0101


	//----- nvinfo : EIATTR_INT_WARP_WIDE_INSTR_OFFSETS
	.align		4
        /*0078*/ 	.byte	0x04, 0x31
        /*007a*/ 	.short	(.L_58 - .L_57)


	//   ....[0]....
.L_57:
        /*007c*/ 	.word	0x00001d50


	//----- nvinfo : EIATTR_VRC_CTA_INIT_COUNT
	.align		4
.L_58:
        /*0080*/ 	.byte	0x02, 0x4a
	.zero		1
	.zero		1


	//----- nvinfo : EIATTR_EXIT_INSTR_OFFSETS
	.align		4
        /*0084*/ 	.byte	0x04, 0x1c
        /*0086*/ 	.short	(.L_60 - .L_59)


	//   ....[0]....
.L_59:
        /*0088*/ 	.word	0x00001e70


	//   ....[1]....
        /*008c*/ 	.word	0x00002150


	//   ....[2]....
        /*0090*/ 	.word	0x000022f0


	//   ....[3]....
        /*0094*/ 	.word	0x00002600


	//----- nvinfo : EIATTR_CRS_STACK_SIZE
	.align		4
.L_60:
        /*0098*/ 	.byte	0x04, 0x1e
        /*009a*/ 	.short	(.L_62 - .L_61)
.L_61:
        /*009c*/ 	.word	0x00000000


	//----- nvinfo : EIATTR_CBANK_PARAM_SIZE
	.align		4
.L_62:
        /*00a0*/ 	.byte	0x03, 0x19
        /*00a2*/ 	.short	0x0028


	//----- nvinfo : EIATTR_PARAM_CBANK
	.align		4
        /*00a4*/ 	.byte	0x04, 0x0a
        /*00a6*/ 	.short	(.L_64 - .L_63)
	.align		4
.L_63:
        /*00a8*/ 	.word	index@(.nv.constant0._Z20prefix_sum_coarsenedPfS_PiS_ii)
        /*00ac*/ 	.short	0x0380
        /*00ae*/ 	.short	0x0028


	//----- nvinfo : EIATTR_SW_WAR
	.align		4
.L_64:
        /*00b0*/ 	.byte	0x04, 0x36
        /*00b2*/ 	.short	(.L_66 - .L_65)
.L_65:
        /*00b4*/ 	.word	0x00000008
.L_66:


//--------------------- .nv.info._Z10prefix_sumPfS_PiS_ii --------------------------
	.section	.nv.info._Z10prefix_sumPfS_PiS_ii,"",@"SHT_CUDA_INFO"
	.sectionflags	@""
	.align	4


	//----- nvinfo : EIATTR_CUDA_API_VERSION
	.align		4
        /*0000*/ 	.byte	0x04, 0x37
        /*0002*/ 	.short	(.L_68 - .L_67)
.L_67:
        /*0004*/ 	.word	0x00000082


	//----- nvinfo : EIATTR_KPARAM_INFO
	.align		4
.L_68:
        /*0008*/ 	.byte	0x04, 0x17
        /*000a*/ 	.short	(.L_70 - .L_69)
.L_69:
        /*000c*/ 	.word	0x00000000
        /*0010*/ 	.short	0x0005
        /*0012*/ 	.short	0x0024
        /*0014*/ 	.byte	0x00, 0xf0, 0x11, 0x00


	//----- nvinfo : EIATTR_KPARAM_INFO
	.align		4
.L_70:
        /*0018*/ 	.byte	0x04, 0x17
        /*001a*/ 	.short	(.L_72 - .L_71)
.L_71:
        /*001c*/ 	.word	0x00000000
        /*0020*/ 	.short	0x0004
        /*0022*/ 	.short	0x0020
        /*0024*/ 	.byte	0x00, 0xf0, 0x11, 0x00


	//----- nvinfo : EIATTR_KPARAM_INFO
	.align		4
.L_72:
        /*0028*/ 	.byte	0x04, 0x17
        /*002a*/ 	.short	(.L_74 - .L_73)
.L_73:
        /*002c*/ 	.word	0x00000000
        /*0030*/ 	.short	0x0003
        /*0032*/ 	.short	0x0018
        /*0034*/ 	.byte	0x00, 0xf5, 0x21, 0x00


	//----- nvinfo : EIATTR_KPARAM_INFO
	.align		4
.L_74:
        /*0038*/ 	.byte	0x04, 0x17
        /*003a*/ 	.short	(.L_76 - .L_75)
.L_75:
        /*003c*/ 	.word	0x00000000
        /*0040*/ 	.short	0x0002
        /*0042*/ 	.short	0x0010
        /*0044*/ 	.byte	0x00, 0xf5, 0x21, 0x00


	//----- nvinfo : EIATTR_KPARAM_INFO
	.align		4
.L_76:
        /*0048*/ 	.byte	0x04, 0x17
        /*004a*/ 	.short	(.L_78 - .L_77)
.L_77:
        /*004c*/ 	.word	0x00000000
        /*0050*/ 	.short	0x0001
        /*0052*/ 	.short	0x0008
        /*0054*/ 	.byte	0x00, 0xf5, 0x21, 0x00


	//----- nvinfo : EIATTR_KPARAM_INFO
	.align		4
.L_78:
        /*0058*/ 	.byte	0x04, 0x17
        /*005a*/ 	.short	(.L_80 - .L_79)
.L_79:
        /*005c*/ 	.word	0x00000000
        /*0060*/ 	.short	0x0000
        /*0062*/ 	.short	0x0000
        /*0064*/ 	.byte	0x00, 0xf5, 0x21, 0x00


	//----- nvinfo : EIATTR_SPARSE_MMA_MASK
	.align		4
.L_80:
        /*0068*/ 	.byte	0x03, 0x50
        /*006a*/ 	.short	0x0000


	//----- nvinfo : EIATTR_MAXREG_COUNT
	.align		4
        /*006c*/ 	.byte	0x03, 0x1b
        /*006e*/ 	.short	0x00ff


	//----- nvinfo : EIATTR_NUM_BARRIERS
	.align		4
        /*0070*/ 	.byte	0x02, 0x4c
        /*0072*/ 	.byte	0x01
	.zero		1


	//----- nvinfo : EIATTR_MERCURY_ISA_VERSION
	.align		4
        /*0074*/ 	.byte	0x03, 0x5f
        /*0076*/ 	.short	0x0101


	//----- nvinfo : EIATTR_INT_WARP_WIDE_INSTR_OFFSETS
	.align		4
        /*0078*/ 	.byte	0x04, 0x31
        /*007a*/ 	.short	(.L_82 - .L_81)


	//   ....[0]....
.L_81:
        /*007c*/ 	.word	0x000008c0


	//----- nvinfo : EIATTR_VRC_CTA_INIT_COUNT
	.align		4
.L_82:
        /*0080*/ 	.byte	0x02, 0x4a
	.zero		1
	.zero		1


	//----- nvinfo : EIATTR_EXIT_INSTR_OFFSETS
	.align		4
        /*0084*/ 	.byte	0x04, 0x1c
        /*0086*/ 	.short	(.L_84 - .L_83)


	//   ....[0]....
.L_83:
        /*0088*/ 	.word	0x00000a80


	//   ....[1]....
        /*008c*/ 	.word	0x00000ad0


	//----- nvinfo : EIATTR_CRS_STACK_SIZE
	.align		4
.L_84:
        /*0090*/ 	.byte	0x04, 0x1e
        /*0092*/ 	.short	(.L_86 - .L_85)
.L_85:
        /*0094*/ 	.word	0x00000000


	//----- nvinfo : EIATTR_CBANK_PARAM_SIZE
	.align		4
.L_86:
        /*0098*/ 	.byte	0x03, 0x19
        /*009a*/ 	.short	0x0028


	//----- nvinfo : EIATTR_PARAM_CBANK
	.align		4
        /*009c*/ 	.byte	0x04, 0x0a
        /*009e*/ 	.short	(.L_88 - .L_87)
	.align		4
.L_87:
        /*00a0*/ 	.word	index@(.nv.constant0._Z10prefix_sumPfS_PiS_ii)
        /*00a4*/ 	.short	0x0380
        /*00a6*/ 	.short	0x0028


	//----- nvinfo : EIATTR_SW_WAR
	.align		4
.L_88:
        /*00a8*/ 	.byte	0x04, 0x36
        /*00aa*/ 	.short	(.L_90 - .L_89)
.L_89:
        /*00ac*/ 	.word	0x00000008
.L_90:


//--------------------- .nv.callgraph             --------------------------
	.section	.nv.callgraph,"",@"SHT_CUDA_CALLGRAPH"
	.align	4
	.sectionentsize	8
	.align		4
        /*0000*/ 	.word	0x00000000
	.align		4
        /*0004*/ 	.word	0xffffffff
	.align		4
        /*0008*/ 	.word	0x00000000
	.align		4
        /*000c*/ 	.word	0xfffffffe
	.align		4
        /*0010*/ 	.word	0x00000000
	.align		4
        /*0014*/ 	.word	0xfffffffd
	.align		4
        /*0018*/ 	.word	0x00000000
	.align		4
        /*001c*/ 	.word	0xfffffffc


//--------------------- .nv.constant4             --------------------------
	.section	.nv.constant4,"a",@progbits
	.align	8
	.align		8
.nv.constant4:
        /*0000*/ 	.dword	counter


//--------------------- .text._Z27prefix_sum_coarsened_staticPfS_PiS_ii --------------------------
	.section	.text._Z27prefix_sum_coarsened_staticPfS_PiS_ii,"ax",@progbits
	.align	128
        .global         _Z27prefix_sum_coarsened_staticPfS_PiS_ii
        .type           _Z27prefix_sum_coarsened_staticPfS_PiS_ii,@function
        .size           _Z27prefix_sum_coarsened_staticPfS_PiS_ii,(.L_x_118 - _Z27prefix_sum_coarsened_staticPfS_PiS_ii)
        .other          _Z27prefix_sum_coarsened_staticPfS_PiS_ii,@"STO_CUDA_ENTRY STV_DEFAULT"
_Z27prefix_sum_coarsened_staticPfS_PiS_ii:
.text._Z27prefix_sum_coarsened_staticPfS_PiS_ii:
[----:B------:R-:W-:Y:S01]  /*0000*/  LDC R1, c[0x0][0x37c] ;  /* 0x0000df00ff017b82 */ /* 0x000fe20000000800 */
[----:B------:R-:W0:Y:S01]  /*0010*/  S2R R10, SR_TID.X ;  /* 0x00000000000a7919 */ /* 0x000e220000002100 */
[----:B------:R-:W1:Y:S01]  /*0020*/  LDCU UR9, c[0x0][0x360] ;  /* 0x00006c00ff0977ac */ /* 0x000e620008000800 */
[----:B------:R-:W-:Y:S01]  /*0030*/  BSSY.RECONVERGENT B0, `(.L_x_0) ;  /* 0x0000060000007945 */ /* 0x000fe20003800200 */
[----:B------:R-:W2:Y:S01]  /*0040*/  LDCU.64 UR6, c[0x0][0x358] ;  /* 0x00006b00ff0677ac */ /* 0x000ea20008000a00 */
[----:B------:R-:W3:Y:S01]  /*0050*/  LDCU UR4, c[0x0][0x3a0] ;  /* 0x00007400ff0477ac */ /* 0x000ee20008000800 */
[----:B------:R-:W4:Y:S01]  /*0060*/  LDCU UR5, c[0x0][0x3a0] ;  /* 0x00007400ff0577ac */ /* 0x000f220008000800 */
[----:B-1----:R-:W-:-:S06]  /*0070*/  USHF.L.U32 UR8, UR9, 0x2, URZ ;  /* 0x0000000209087899 */ /* 0x002fcc00080006ff */
[----:B0-----:R-:W-:-:S13]  /*0080*/  ISETP.GE.U32.AND P0, PT, R10, UR8, PT ;  /* 0x000000080a007c0c */ /* 0x001fda000bf06070 */
[----:B--234-:R-:W-:Y:S05]  /*0090*/  @P0 BRA `(.L_x_1) ;  /* 0x0000000400640947 */ /* 0x01cfea0003800000 */
[----:B------:R-:W0:Y:S01]  /*00a0*/  I2F.U32.RP R6, UR9 ;  /* 0x0000000900067d06 */ /* 0x000e220008209000 */
[----:B------:R-:W-:Y:S01]  /*00b0*/  IADD3 R0, PT, PT, R10, UR9, RZ ;  /* 0x000000090a007c10 */ /* 0x000fe2000fffe0ff */
[----:B------:R-:W-:Y:S01]  /*00c0*/  BSSY.RECONVERGENT B1, `(.L_x_2) ;  /* 0x0000031000017945 */ /* 0x000fe20003800200 */
[----:B------:R-:W-:Y:S02]  /*00d0*/  ISETP.NE.U32.AND P2, PT, RZ, UR9, PT ;  /* 0x00000009ff007c0c */ /* 0x000fe4000bf45070 */
[C---:B------:R-:W-:Y:S02]  /*00e0*/  ISETP.GE.U32.AND P0, PT, R0.reuse, UR8, PT ;  /* 0x0000000800007c0c */ /* 0x040fe4000bf06070 */
[----:B------:R-:W-:Y:S02]  /*00f0*/  VIMNMX.U32 R5, PT, PT, R0, UR8, !PT ;  /* 0x0000000800057c48 */ /* 0x000fe4000ffe0000 */
[----:B------:R-:W-:-:S04]  /*0100*/  SEL R4, RZ, 0x1, P0 ;  /* 0x00000001ff047807 */ /* 0x000fc80000000000 */
[----:B------:R-:W-:Y:S01]  /*0110*/  IADD3 R5, PT, PT, R5, -R0, -R4 ;  /* 0x8000000005057210 */ /* 0x000fe20007ffe804 */
[----:B0-----:R-:W0:Y:S02]  /*0120*/  MUFU.RCP R6, R6 ;  /* 0x0000000600067308 */ /* 0x001e240000001000 */
[----:B0-----:R-:W-:-:S06]  /*0130*/  VIADD R2, R6, 0xffffffe ;  /* 0x0ffffffe06027836 */ /* 0x001fcc0000000000 */
[----:B------:R0:W1:Y:S02]  /*0140*/  F2I.FTZ.U32.TRUNC.NTZ R3, R2 ;  /* 0x0000000200037305 */ /* 0x000064000021f000 */
[----:B0-----:R-:W-:Y:S02]  /*0150*/  IMAD.MOV.U32 R2, RZ, RZ, RZ ;  /* 0x000000ffff027224 */ /* 0x001fe400078e00ff */
[----:B-1----:R-:W-:-:S04]  /*0160*/  IMAD.MOV R7, RZ, RZ, -R3 ;  /* 0x000000ffff077224 */ /* 0x002fc800078e0a03 */
[----:B------:R-:W-:-:S04]  /*0170*/  IMAD R7, R7, UR9, RZ ;  /* 0x0000000907077c24 */ /* 0x000fc8000f8e02ff */
[----:B------:R-:W-:-:S06]  /*0180*/  IMAD.HI.U32 R6, R3, R7, R2 ;  /* 0x0000000703067227 */ /* 0x000fcc00078e0002 */
[----:B------:R-:W-:-:S04]  /*0190*/  IMAD.HI.U32 R3, R6, R5, RZ ;  /* 0x0000000506037227 */ /* 0x000fc800078e00ff */
[----:B------:R-:W-:-:S04]  /*01a0*/  IMAD.MOV R0, RZ, RZ, -R3 ;  /* 0x000000ffff007224 */ /* 0x000fc800078e0a03 */
[----:B------:R-:W-:Y:S02]  /*01b0*/  IMAD R5, R0, UR9, R5 ;  /* 0x0000000900057c24 */ /* 0x000fe4000f8e0205 */
[----:B------:R-:W0:Y:S03]  /*01c0*/  S2R R0, SR_CTAID.X ;  /* 0x0000000000007919 */ /* 0x000e260000002500 */
[----:B------:R-:W-:-:S13]  /*01d0*/  ISETP.GE.U32.AND P0, PT, R5, UR9, PT ;  /* 0x0000000905007c0c */ /* 0x000fda000bf06070 */
[----:B------:R-:W-:Y:S01]  /*01e0*/  @P0 IADD3 R5, PT, PT, R5, -UR9, RZ ;  /* 0x8000000905050c10 */ /* 0x000fe2000fffe0ff */
[----:B------:R-:W-:-:S03]  /*01f0*/  @P0 VIADD R3, R3, 0x1 ;  /* 0x0000000103030836 */ /* 0x000fc60000000000 */
[----:B------:R-:W-:Y:S01]  /*0200*/  ISETP.GE.U32.AND P1, PT, R5, UR9, PT ;  /* 0x0000000905007c0c */ /* 0x000fe2000bf26070 */
[----:B0-----:R-:W-:-:S12]  /*0210*/  IMAD R0, R0, UR9, RZ ;  /* 0x0000000900007c24 */ /* 0x001fd8000f8e02ff */
[----:B------:R-:W-:Y:S01]  /*0220*/  @P1 VIADD R3, R3, 0x1 ;  /* 0x0000000103031836 */ /* 0x000fe20000000000 */
[----:B------:R-:W-:-:S04]  /*0230*/  @!P2 LOP3.LUT R3, RZ, UR9, RZ, 0x33, !PT ;  /* 0x00000009ff03ac12 */ /* 0x000fc8000f8e33ff */
[----:B------:R-:W-:-:S04]  /*0240*/  IADD3 R2, PT, PT, R4, R3, RZ ;  /* 0x0000000304027210 */ /* 0x000fc80007ffe0ff */
[C---:B------:R-:W-:Y:S02]  /*0250*/  LOP3.LUT R3, R2.reuse, 0x3, RZ, 0xc0, !PT ;  /* 0x0000000302037812 */ /* 0x040fe400078ec0ff */
[----:B------:R-:W-:Y:S02]  /*0260*/  ISETP.GE.U32.AND P1, PT, R2, 0x3, PT ;  /* 0x000000030200780c */ /* 0x000fe40003f26070 */
[----:B------:R-:W-:Y:S01]  /*0270*/  ISETP.NE.AND P0, PT, R3, 0x3, PT ;  /* 0x000000030300780c */ /* 0x000fe20003f05270 */
[----:B------:R-:W-:-:S12]  /*0280*/  IMAD.MOV.U32 R3, RZ, RZ, R10 ;  /* 0x000000ffff037224 */ /* 0x000fd800078e000a */
[----:B------:R-:W-:Y:S05]  /*0290*/  @!P0 BRA `(.L_x_3) ;  /* 0x00000000004c8947 */ /* 0x000fea0003800000 */
[----:B------:R-:W0:Y:S01]  /*02a0*/  S2R R8, SR_CgaCtaId ;  /* 0x0000000000087919 */ /* 0x000e220000008800 */
[----:B------:R-:W-:Y:S01]  /*02b0*/  MOV R3, 0x400 ;  /* 0x0000040000037802 */ /* 0x000fe20000000f00 */
[----:B------:R-:W-:Y:S02]  /*02c0*/  VIADD R2, R2, 0x1 ;  /* 0x0000000102027836 */ /* 0x000fe40000000000 */
[----:B------:R-:W-:-:S03]  /*02d0*/  HFMA2 R6, -RZ, RZ, 0, 0 ;  /* 0x00000000ff067431 */ /* 0x000fc600000001ff */
[----:B------:R-:W-:Y:S02]  /*02e0*/  LOP3.LUT R9, R2, 0x3, RZ, 0xc0, !PT ;  /* 0x0000000302097812 */ /* 0x000fe400078ec0ff */
[----:B0-----:R-:W-:Y:S01]  /*02f0*/  LEA R8, R8, R3, 0x18 ;  /* 0x0000000308087211 */ /* 0x001fe200078ec0ff */
[----:B------:R-:W-:-:S07]  /*0300*/  IMAD.MOV.U32 R3, RZ, RZ, R10 ;  /* 0x000000ffff037224 */ /* 0x000fce00078e000a */
.L_x_4:
[----:B0-----:R-:W-:Y:S01]  /*0310*/  IMAD R7, R0, 0x4, R3 ;  /* 0x0000000400077824 */ /* 0x001fe200078e0203 */
[----:B------:R-:W-:-:S04]  /*0320*/  MOV R2, RZ ;  /* 0x000000ff00027202 */ /* 0x000fc80000000f00 */
[----:B------:R-:W-:-:S13]  /*0330*/  ISETP.GE.U32.AND P0, PT, R7, UR4, PT ;  /* 0x0000000407007c0c */ /* 0x000fda000bf06070 */
[----:B------:R-:W0:Y:S02]  /*0340*/  @!P0 LDC.64 R4, c[0x0][0x380] ;  /* 0x0000e000ff048b82 */ /* 0x000e240000000a00 */
[----:B0-----:R-:W-:-:S05]  /*0350*/  @!P0 IMAD.WIDE.U32 R4, R7, 0x4, R4 ;  /* 0x0000000407048825 */ /* 0x001fca00078e0004 */
[----:B------:R-:W2:Y:S01]  /*0360*/  @!P0 LDG.E R2, desc[UR6][R4.64] ;  /* 0x0000000604028981 */ /* 0x000ea2000c1e1900 */
[C---:B------:R-:W-:Y:S01]  /*0370*/  IMAD R7, R3.reuse, 0x4, R8 ;  /* 0x0000000403077824 */ /* 0x040fe200078e0208 */
[----:B------:R-:W-:Y:S01]  /*0380*/  IADD3 R3, PT, PT, R3, UR9, RZ ;  /* 0x0000000903037c10 */ /* 0x000fe2000fffe0ff */
[----:B------:R-:W-:-:S05]  /*0390*/  VIADD R6, R6, 0x1 ;  /* 0x0000000106067836 */ /* 0x000fca0000000000 */
[----:B------:R-:W-:Y:S01]  /*03a0*/  ISETP.NE.AND P0, PT, R6, R9, PT ;  /* 0x000000090600720c */ /* 0x000fe20003f05270 */
[----:B--2---:R0:W-:-:S12]  /*03b0*/  STS [R7], R2 ;  /* 0x0000000207007388 */ /* 0x0041d80000000800 */
[----:B------:R-:W-:Y:S05]  /*03c0*/  @P0 BRA `(.L_x_4) ;  /* 0xfffffffc00d00947 */ /* 0x000fea000383ffff */
.L_x_3:
[----:B------:R-:W-:Y:S05]  /*03d0*/  BSYNC.RECONVERGENT B1 ;  /* 0x0000000000017941 */ /* 0x000fea0003800200 */
.L_x_2:
[----:B------:R-:W-:Y:S05]  /*03e0*/  @!P1 BRA `(.L_x_1) ;  /* 0x0000000000909947 */ /* 0x000fea0003800000 */
[----:B------:R-:W1:Y:S01]  /*03f0*/  S2R R5, SR_CgaCtaId ;  /* 0x0000000000057919 */ /* 0x000e620000008800 */
[----:B0-----:R-:W-:-:S04]  /*0400*/  MOV R2, 0x400 ;  /* 0x0000040000027802 */ /* 0x001fc80000000f00 */
[----:B-1----:R-:W-:-:S07]  /*0410*/  LEA R2, R5, R2, 0x18 ;  /* 0x0000000205027211 */ /* 0x002fce00078ec0ff */
.L_x_5:
[----:B-1----:R-:W-:Y:S01]  /*0420*/  IMAD R11, R0, 0x4, R3 ;  /* 0x00000004000b7824 */ /* 0x002fe200078e0203 */
[----:B------:R-:W-:-:S03]  /*0430*/  MOV R16, RZ ;  /* 0x000000ff00107202 */ /* 0x000fc60000000f00 */
[C---:B------:R-:W-:Y:S01]  /*0440*/  VIADD R15, R11.reuse, UR9 ;  /* 0x000000090b0f7c36 */ /* 0x040fe20008000000 */
[----:B------:R-:W-:-:S04]  /*0450*/  ISETP.GE.U32.AND P0, PT, R11, UR5, PT ;  /* 0x000000050b007c0c */ /* 0x000fc8000bf06070 */
[C---:B------:R-:W-:Y:S02]  /*0460*/  IADD3 R17, PT, PT, R15.reuse, UR9, RZ ;  /* 0x000000090f117c10 */ /* 0x040fe4000fffe0ff */
[----:B------:R-:W-:Y:S02]  /*0470*/  ISETP.GE.U32.AND P1, PT, R15, UR5, PT ;  /* 0x000000050f007c0c */ /* 0x000fe4000bf26070 */
[C---:B------:R-:W-:Y:S01]  /*0480*/  ISETP.GE.U32.AND P2, PT, R17.reuse, UR5, PT ;  /* 0x0000000511007c0c */ /* 0x040fe2000bf46070 */
[----:B------:R-:W-:-:S04]  /*0490*/  VIADD R19, R17, UR9 ;  /* 0x0000000911137c36 */ /* 0x000fc80008000000 */
[----:B------:R-:W0:Y:S01]  /*04a0*/  @!P0 LDC.64 R4, c[0x0][0x380] ;  /* 0x0000e000ff048b82 */ /* 0x000e220000000a00 */
[----:B------:R-:W-:-:S07]  /*04b0*/  ISETP.GE.U32.AND P3, PT, R19, UR5, PT ;  /* 0x0000000513007c0c */ /* 0x000fce000bf66070 */
[----:B------:R-:W1:Y:S08]  /*04c0*/  @!P1 LDC.64 R6, c[0x0][0x380] ;  /* 0x0000e000ff069b82 */ /* 0x000e700000000a00 */
[----:B------:R-:W2:Y:S08]  /*04d0*/  @!P2 LDC.64 R12, c[0x0][0x380] ;  /* 0x0000e000ff0cab82 */ /* 0x000eb00000000a00 */
[----:B------:R-:W3:Y:S01]  /*04e0*/  @!P3 LDC.64 R8, c[0x0][0x380] ;  /* 0x0000e000ff08bb82 */ /* 0x000ee20000000a00 */
[----:B0-----:R-:W-:-:S04]  /*04f0*/  @!P0 IMAD.WIDE.U32 R4, R11, 0x4, R4 ;  /* 0x000000040b048825 */ /* 0x001fc800078e0004 */
[----:B------:R-:W-:Y:S02]  /*0500*/  IMAD.MOV.U32 R11, RZ, RZ, RZ ;  /* 0x000000ffff0b7224 */ /* 0x000fe400078e00ff */
[----:B-1----:R-:W-:Y:S01]  /*0510*/  @!P1 IMAD.WIDE.U32 R6, R15, 0x4, R6 ;  /* 0x000000040f069825 */ /* 0x002fe200078e0006 */
[----:B------:R-:W-:-:S03]  /*0520*/  CS2R R14, SRZ ;  /* 0x00000000000e7805 */ /* 0x000fc6000001ff00 */
[----:B------:R-:W4:Y:S04]  /*0530*/  @!P0 LDG.E R11, desc[UR6][R4.64] ;  /* 0x00000006040b8981 */ /* 0x000f28000c1e1900 */
[----:B------:R-:W5:Y:S01]  /*0540*/  @!P1 LDG.E R14, desc[UR6][R6.64] ;  /* 0x00000006060e9981 */ /* 0x000f62000c1e1900 */
[----:B--2---:R-:W-:-:S05]  /*0550*/  @!P2 IMAD.WIDE.U32 R12, R17, 0x4, R12 ;  /* 0x00000004110ca825 */ /* 0x004fca00078e000c */
[----:B------:R-:W2:Y:S01]  /*0560*/  @!P2 LDG.E R15, desc[UR6][R12.64] ;  /* 0x000000060c0fa981 */ /* 0x000ea2000c1e1900 */
[----:B---3--:R-:W-:-:S05]  /*0570*/  @!P3 IMAD.WIDE.U32 R8, R19, 0x4, R8 ;  /* 0x000000041308b825 */ /* 0x008fca00078e0008 */
[----:B------:R-:W3:Y:S01]  /*0580*/  @!P3 LDG.E R16, desc[UR6][R8.64] ;  /* 0x000000060810b981 */ /* 0x000ee2000c1e1900 */
[----:B------:R-:W-:-:S04]  /*0590*/  IMAD R17, R3, 0x4, R2 ;  /* 0x0000000403117824 */ /* 0x000fc800078e0202 */
[----:B------:R-:W-:-:S05]  /*05a0*/  VIADD R18, R17, UR8 ;  /* 0x0000000811127c36 */ /* 0x000fca0008000000 */
[----:B------:R-:W-:Y:S01]  /*05b0*/  IADD3 R19, PT, PT, R18, UR8, RZ ;  /* 0x0000000812137c10 */ /* 0x000fe2000fffe0ff */
[----:B------:R-:W-:-:S05]  /*05c0*/  VIADD R3, R3, UR8 ;  /* 0x0000000803037c36 */ /* 0x000fca0008000000 */
[----:B------:R-:W-:Y:S01]  /*05d0*/  ISETP.GE.U32.AND P0, PT, R3, UR8, PT ;  /* 0x0000000803007c0c */ /* 0x000fe2000bf06070 */
[----:B----4-:R1:W-:Y:S04]  /*05e0*/  STS [R17], R11 ;  /* 0x0000000b11007388 */ /* 0x0103e80000000800 */
[----:B-----5:R1:W-:Y:S04]  /*05f0*/  STS [R17+UR8], R14 ;  /* 0x0000000e11007988 */ /* 0x0203e80008000808 */
[----:B--2---:R1:W-:Y:S04]  /*0600*/  STS [R18+UR8], R15 ;  /* 0x0000000f12007988 */ /* 0x0043e80008000808 */
[----:B---3--:R1:W-:Y:S01]  /*0610*/  STS [R19+UR8], R16 ;  /* 0x0000001013007988 */ /* 0x0083e20008000808 */
[----:B------:R-:W-:Y:S05]  /*0620*/  @!P0 BRA `(.L_x_5) ;  /* 0xfffffffc007c8947 */ /* 0x000fea000383ffff */
.L_x_1:
[----:B------:R-:W-:Y:S05]  /*0630*/  BSYNC.RECONVERGENT B0 ;  /* 0x0000000000007941 */ /* 0x000fea0003800200 */
.L_x_0:
[----:B------:R-:W2:Y:S01]  /*0640*/  I2F.U32.RP R6, UR9 ;  /* 0x0000000900067d06 */ /* 0x000ea20008209000 */
[----:B0-----:R-:W-:Y:S01]  /*0650*/  VIADD R2, R10, UR9 ;  /* 0x000000090a027c36 */ /* 0x001fe20008000000 */
[----:B------:R-:W-:Y:S01]  /*0660*/  BAR.SYNC.DEFER_BLOCKING 0x0 ;  /* 0x0000000000007b1d */ /* 0x000fe20000010000 */
[----:B------:R-:W-:Y:S01]  /*0670*/  ISETP.NE.U32.AND P2, PT, RZ, UR9, PT ;  /* 0x00000009ff007c0c */ /* 0x000fe2000bf45070 */
[----:B------:R-:W-:Y:S02]  /*0680*/  HFMA2 R9, -RZ, RZ, 0, 5.9604644775390625e-08 ;  /* 0x00000001ff097431 */ /* 0x000fe400000001ff */
[C---:B------:R-:W-:Y:S02]  /*0690*/  ISETP.GE.U32.AND P0, PT, R2.reuse, UR8, PT ;  /* 0x0000000802007c0c */ /* 0x040fe4000bf06070 */
[----:B------:R-:W-:Y:S02]  /*06a0*/  VIMNMX.U32 R3, PT, PT, R2, UR8, !PT ;  /* 0x0000000802037c48 */ /* 0x000fe4000ffe0000 */
[----:B------:R-:W-:-:S04]  /*06b0*/  SEL R0, RZ, 0x1, P0 ;  /* 0x00000001ff007807 */ /* 0x000fc80000000000 */
[----:B------:R-:W-:Y:S01]  /*06c0*/  IADD3 R3, PT, PT, R3, -R2, -R0 ;  /* 0x8000000203037210 */ /* 0x000fe20007ffe800 */
[----:B--2---:R-:W0:Y:S02]  /*06d0*/  MUFU.RCP R6, R6 ;  /* 0x0000000600067308 */ /* 0x004e240000001000 */
[----:B0-----:R-:W-:-:S06]  /*06e0*/  VIADD R4, R6, 0xffffffe ;  /* 0x0ffffffe06047836 */ /* 0x001fcc0000000000 */
[----:B------:R0:W2:Y:S02]  /*06f0*/  F2I.FTZ.U32.TRUNC.NTZ R5, R4 ;  /* 0x0000000400057305 */ /* 0x0000a4000021f000 */
[----:B0-----:R-:W-:Y:S01]  /*0700*/  IMAD.MOV.U32 R4, RZ, RZ, RZ ;  /* 0x000000ffff047224 */ /* 0x001fe200078e00ff */
[----:B--2---:R-:W-:-:S05]  /*0710*/  IADD3 R7, PT, PT, RZ, -R5, RZ ;  /* 0x80000005ff077210 */ /* 0x004fca0007ffe0ff */
[----:B------:R-:W-:-:S04]  /*0720*/  IMAD R7, R7, UR9, RZ ;  /* 0x0000000907077c24 */ /* 0x000fc8000f8e02ff */
[----:B------:R-:W-:-:S06]  /*0730*/  IMAD.HI.U32 R6, R5, R7, R4 ;  /* 0x0000000705067227 */ /* 0x000fcc00078e0004 */
[----:B------:R-:W-:Y:S01]  /*0740*/  IMAD.HI.U32 R5, R6, R3, RZ ;  /* 0x0000000306057227 */ /* 0x000fe200078e00ff */
[----:B------:R-:W-:-:S04]  /*0750*/  LEA R6, R2, 0x2, 0x1 ;  /* 0x0000000202067811 */ /* 0x000fc800078e08ff */
[----:B------:R-:W-:-:S05]  /*0760*/  IADD3 R4, PT, PT, -R5, RZ, RZ ;  /* 0x000000ff05047210 */ /* 0x000fca0007ffe1ff */
[----:B------:R-:W-:Y:S01]  /*0770*/  IMAD R3, R4, UR9, R3 ;  /* 0x0000000904037c24 */ /* 0x000fe2000f8e0203 */
[----:B------:R-:W-:-:S04]  /*0780*/  LEA R4, R10, 0x2, 0x1 ;  /* 0x000000020a047811 */ /* 0x000fc800078e08ff */
[----:B------:R-:W-:-:S13]  /*0790*/  ISETP.GE.U32.AND P0, PT, R3, UR9, PT ;  /* 0x0000000903007c0c */ /* 0x000fda000bf06070 */
[----:B------:R-:W-:Y:S02]  /*07a0*/  @P0 VIADD R3, R3, -UR9 ;  /* 0x8000000903030c36 */ /* 0x000fe40008000000 */
[----:B------:R-:W-:-:S03]  /*07b0*/  @P0 VIADD R5, R5, 0x1 ;  /* 0x0000000105050836 */ /* 0x000fc60000000000 */
[----:B------:R-:W-:-:S13]  /*07c0*/  ISETP.GE.U32.AND P1, PT, R3, UR9, PT ;  /* 0x0000000903007c0c */ /* 0x000fda000bf26070 */
[----:B------:R-:W-:Y:S02]  /*07d0*/  @P1 IADD3 R5, PT, PT, R5, 0x1, RZ ;  /* 0x0000000105051810 */ /* 0x000fe40007ffe0ff */
[----:B------:R-:W-:-:S05]  /*07e0*/  @!P2 LOP3.LUT R5, RZ, UR9, RZ, 0x33, !PT ;  /* 0x00000009ff05ac12 */ /* 0x000fca000f8e33ff */
[----:B------:R-:W-:Y:S02]  /*07f0*/  IMAD.IADD R0, R0, 0x1, R5 ;  /* 0x0000000100007824 */ /* 0x000fe400078e0205 */
[----:B------:R-:W-:Y:S02]  /*0800*/  VIADD R5, R2, UR9 ;  /* 0x0000000902057c36 */ /* 0x000fe40008000000 */
[----:B------:R-:W-:Y:S02]  /*0810*/  VIADD R3, R0, 0x1 ;  /* 0x0000000100037836 */ /* 0x000fe40000000000 */
[C---:B------:R-:W-:Y:S01]  /*0820*/  VIADD R8, R5.reuse, UR9 ;  /* 0x0000000905087c36 */ /* 0x040fe20008000000 */
[----:B------:R-:W-:Y:S02]  /*0830*/  LEA R7, R5, 0x2, 0x1 ;  /* 0x0000000205077811 */ /* 0x000fe400078e08ff */
[----:B------:R-:W-:-:S07]  /*0840*/  LOP3.LUT R3, R3, 0x3, RZ, 0xc0, !PT ;  /* 0x0000000303037812 */ /* 0x000fce00078ec0ff */
.L_x_23:
[----:B------:R-:W-:Y:S01]  /*0850*/  ISETP.GE.U32.AND P0, PT, R10, UR8, PT ;  /* 0x000000080a007c0c */ /* 0x000fe2000bf06070 */
[----:B------:R-:W-:-:S12]  /*0860*/  BSSY.RECONVERGENT B1, `(.L_x_6) ;  /* 0x0000091000017945 */ /* 0x000fd80003800200 */
[----:B0123--:R-:W-:Y:S05]  /*0870*/  @P0 BRA `(.L_x_7) ;  /* 0x00000008003c0947 */ /* 0x00ffea0003800000 */
[----:B------:R-:W-:Y:S01]  /*0880*/  ISETP.NE.AND P0, PT, R3, RZ, PT ;  /* 0x000000ff0300720c */ /* 0x000fe20003f05270 */
[----:B------:R-:W-:Y:S01]  /*0890*/  BSSY.RECONVERGENT B0, `(.L_x_8) ;  /* 0x000003c000007945 */ /* 0x000fe20003800200 */
[----:B------:R-:W-:-:S11]  /*08a0*/  MOV R12, R10 ;  /* 0x0000000a000c7202 */ /* 0x000fd60000000f00 */
[----:B------:R-:W-:Y:S05]  /*08b0*/  @!P0 BRA `(.L_x_9) ;  /* 0x0000000000e48947 */ /* 0x000fea0003800000 */
[----:B-1----:R-:W-:Y:S01]  /*08c0*/  IMAD R14, R4, R9, RZ ;  /* 0x00000009040e7224 */ /* 0x002fe200078e02ff */
[----:B------:R-:W-:Y:S01]  /*08d0*/  BSSY.RECONVERGENT B2, `(.L_x_10) ;  /* 0x0000010000027945 */ /* 0x000fe20003800200 */
[----:B------:R-:W-:Y:S02]  /*08e0*/  ISETP.NE.AND P1, PT, R3, 0x1, PT ;  /* 0x000000010300780c */ /* 0x000fe40003f25270 */
[----:B------:R-:W-:-:S05]  /*08f0*/  VIADD R12, R14, 0xffffffff ;  /* 0xffffffff0e0c7836 */ /* 0x000fca0000000000 */
[----:B------:R-:W-:-:S04]  /*0900*/  ISETP.GE.U32.AND P0, PT, R12, R9, PT ;  /* 0x000000090c00720c */ /* 0x000fc80003f06070 */
[----:B------:R-:W-:-:S13]  /*0910*/  ISETP.GT.U32.OR P0, PT, R14, 0x1000, !P0 ;  /* 0x000010000e00780c */ /* 0x000fda0004704470 */
[----:B------:R-:W-:Y:S05]  /*0920*/  @P0 BRA `(.L_x_11) ;  /* 0x0000000000280947 */ /* 0x000fea0003800000 */
[----:B------:R-:W0:Y:S01]  /*0930*/  S2UR UR5, SR_CgaCtaId ;  /* 0x00000000000579c3 */ /* 0x000e220000008800 */
[----:B------:R-:W-:Y:S01]  /*0940*/  UMOV UR4, 0x400 ;  /* 0x0000040000047882 */ /* 0x000fe20000000000 */
[----:B------:R-:W-:Y:S01]  /*0950*/  IMAD.IADD R11, R14, 0x1, -R9 ;  /* 0x000000010e0b7824 */ /* 0x000fe200078e0a09 */
[----:B0-----:R-:W-:-:S06]  /*0960*/  ULEA UR4, UR5, UR4, 0x18 ;  /* 0x0000000405047291 */ /* 0x001fcc000f8ec0ff */
[----:B------:R-:W-:-:S04]  /*0970*/  LEA R12, R11, UR4, 0x2 ;  /* 0x000000040b0c7c11 */ /* 0x000fc8000f8e10ff */
[----:B------:R-:W-:Y:S02]  /*0980*/  LEA R11, R9, R12, 0x2 ;  /* 0x0000000c090b7211 */ /* 0x000fe400078e10ff */
[----:B------:R-:W-:Y:S04]  /*0990*/  LDS R12, [R12+-0x4] ;  /* 0xfffffc000c0c7984 */ /* 0x000fe80000000800 */
[----:B------:R-:W0:Y:S02]  /*09a0*/  LDS R13, [R11+-0x4] ;  /* 0xfffffc000b0d7984 */ /* 0x000e240000000800 */
[----:B0-----:R-:W-:-:S05]  /*09b0*/  FADD R14, R12, R13 ;  /* 0x0000000d0c0e7221 */ /* 0x001fca0000000000 */
[----:B------:R0:W-:Y:S02]  /*09c0*/  STS [R11+-0x4], R14 ;  /* 0xfffffc0e0b007388 */ /* 0x0001e40000000800 */
.L_x_11:
[----:B------:R-:W-:Y:S05]  /*09d0*/  BSYNC.RECONVERGENT B2 ;  /* 0x0000000000027941 */ /* 0x000fea0003800200 */
.L_x_10:
[----:B------:R-:W-:Y:S01]  /*09e0*/  IMAD.MOV.U32 R12, RZ, RZ, R2 ;  /* 0x000000ffff0c7224 */ /* 0x000fe200078e0002 */
[----:B------:R-:W-:Y:S06]  /*09f0*/  @!P1 BRA `(.L_x_9) ;  /* 0x0000000000949947 */ /* 0x000fec0003800000 */
[----:B0-----:R-:W-:Y:S01]  /*0a00*/  IMAD R14, R6, R9, RZ ;  /* 0x00000009060e7224 */ /* 0x001fe200078e02ff */
        /* <DEDUP_REMOVED lines=8> */
[----:B------:R-:W-:Y:S01]  /*0a90*/  IADD3 R11, PT, PT, R14, -R9, RZ ;  /* 0x800000090e0b7210 */ /* 0x000fe20007ffe0ff */
[----:B0-----:R-:W-:-:S06]  /*0aa0*/  ULEA UR4, UR5, UR4, 0x18 ;  /* 0x0000000405047291 */ /* 0x001fcc000f8ec0ff */
[----:B------:R-:W-:-:S05]  /*0ab0*/  LEA R12, R11, UR4, 0x2 ;  /* 0x000000040b0c7c11 */ /* 0x000fca000f8e10ff */
[----:B------:R-:W-:Y:S02]  /*0ac0*/  IMAD R11, R9, 0x4, R12 ;  /* 0x00000004090b7824 */ /* 0x000fe400078e020c */
[----:B------:R-:W-:Y:S04]  /*0ad0*/  LDS R12, [R12+-0x4] ;  /* 0xfffffc000c0c7984 */ /* 0x000fe80000000800 */
[----:B------:R-:W0:Y:S02]  /*0ae0*/  LDS R13, [R11+-0x4] ;  /* 0xfffffc000b0d7984 */ /* 0x000e240000000800 */
[----:B0-----:R-:W-:-:S05]  /*0af0*/  FADD R14, R12, R13 ;  /* 0x0000000d0c0e7221 */ /* 0x001fca0000000000 */
[----:B------:R0:W-:Y:S02]  /*0b00*/  STS [R11+-0x4], R14 ;  /* 0xfffffc0e0b007388 */ /* 0x0001e40000000800 */
.L_x_13:
[----:B------:R-:W-:Y:S05]  /*0b10*/  BSYNC.RECONVERGENT B2 ;  /* 0x0000000000027941 */ /* 0x000fea0003800200 */
.L_x_12:
[----:B------:R-:W-:Y:S01]  /*0b20*/  IMAD.MOV.U32 R12, RZ, RZ, R5 ;  /* 0x000000ffff0c7224 */ /* 0x000fe200078e0005 */
[----:B------:R-:W-:Y:S06]  /*0b30*/  @!P1 BRA `(.L_x_9) ;  /* 0x0000000000449947 */ /* 0x000fec0003800000 */
[----:B0-----:R-:W-:-:S05]  /*0b40*/  IMAD R14, R7, R9, RZ ;  /* 0x00000009070e7224 */ /* 0x001fca00078e02ff */
[----:B------:R-:W-:-:S04]  /*0b50*/  IADD3 R12, PT, PT, R14, -0x1, RZ ;  /* 0xffffffff0e0c7810 */ /* 0x000fc80007ffe0ff */
[----:B------:R-:W-:Y:S01]  /*0b60*/  ISETP.GE.U32.AND P0, PT, R12, R9, PT ;  /* 0x000000090c00720c */ /* 0x000fe20003f06070 */
[----:B------:R-:W-:-:S03]  /*0b70*/  IMAD.MOV.U32 R12, RZ, RZ, R8 ;  /* 0x000000ffff0c7224 */ /* 0x000fc600078e0008 */
[----:B------:R-:W-:-:S13]  /*0b80*/  ISETP.GT.U32.OR P0, PT, R14, 0x1000, !P0 ;  /* 0x000010000e00780c */ /* 0x000fda0004704470 */
[----:B------:R-:W-:Y:S05]  /*0b90*/  @P0 BRA `(.L_x_9) ;  /* 0x00000000002c0947 */ /* 0x000fea0003800000 */
[----:B------:R-:W0:Y:S01]  /*0ba0*/  S2UR UR5, SR_CgaCtaId ;  /* 0x00000000000579c3 */ /* 0x000e220000008800 */
[----:B------:R-:W-:Y:S01]  /*0bb0*/  UMOV UR4, 0x400 ;  /* 0x0000040000047882 */ /* 0x000fe20000000000 */
[----:B------:R-:W-:Y:S02]  /*0bc0*/  IMAD.IADD R11, R14, 0x1, -R9 ;  /* 0x000000010e0b7824 */ /* 0x000fe400078e0a09 */
[----:B------:R-:W-:Y:S01]  /*0bd0*/  IMAD.MOV.U32 R12, RZ, RZ, R8 ;  /* 0x000000ffff0c7224 */ /* 0x000fe200078e0008 */
[----:B0-----:R-:W-:-:S06]  /*0be0*/  ULEA UR4, UR5, UR4, 0x18 ;  /* 0x0000000405047291 */ /* 0x001fcc000f8ec0ff */
[----:B------:R-:W-:-:S04]  /*0bf0*/  LEA R14, R11, UR4, 0x2 ;  /* 0x000000040b0e7c11 */ /* 0x000fc8000f8e10ff */
[----:B------:R-:W-:Y:S02]  /*0c00*/  LEA R11, R9, R14, 0x2 ;  /* 0x0000000e090b7211 */ /* 0x000fe400078e10ff */
[----:B------:R-:W-:Y:S04]  /*0c10*/  LDS R14, [R14+-0x4] ;  /* 0xfffffc000e0e7984 */ /* 0x000fe80000000800 */
[----:B------:R-:W0:Y:S02]  /*0c20*/  LDS R13, [R11+-0x4] ;  /* 0xfffffc000b0d7984 */ /* 0x000e240000000800 */
[----:B0-----:R-:W-:-:S05]  /*0c30*/  FADD R16, R14, R13 ;  /* 0x0000000d0e107221 */ /* 0x001fca0000000000 */
[----:B------:R2:W-:Y:S02]  /*0c40*/  STS [R11+-0x4], R16 ;  /* 0xfffffc100b007388 */ /* 0x0005e40000000800 */
.L_x_9:
[----:B------:R-:W-:Y:S05]  /*0c50*/  BSYNC.RECONVERGENT B0 ;  /* 0x0000000000007941 */ /* 0x000fea0003800200 */
.L_x_8:
[----:B------:R-:W-:-:S13]  /*0c60*/  ISETP.GE.U32.AND P0, PT, R0, 0x3, PT ;  /* 0x000000030000780c */ /* 0x000fda0003f06070 */
[----:B------:R-:W-:Y:S05]  /*0c70*/  @!P0 BRA `(.L_x_7) ;  /* 0x00000004003c8947 */ /* 0x000fea0003800000 */
.L_x_22:
[----:B0123--:R-:W0:Y:S01]  /*0c80*/  LDC R11, c[0x0][0x360] ;  /* 0x0000d800ff0b7b82 */ /* 0x00fe220000000800 */
[----:B------:R-:W-:Y:S01]  /*0c90*/  BSSY.RECONVERGENT B0, `(.L_x_14) ;  /* 0x0000023000007945 */ /* 0x000fe20003800200 */
[----:B0-----:R-:W-:Y:S01]  /*0ca0*/  IADD3 R16, PT, PT, R11, 0x1, R12 ;  /* 0x000000010b107810 */ /* 0x001fe20007ffe00c */
[----:B------:R-:W-:-:S04]  /*0cb0*/  IMAD R11, R12, R9, R9 ;  /* 0x000000090c0b7224 */ /* 0x000fc800078e0209 */
[C---:B------:R-:W-:Y:S02]  /*0cc0*/  VIADD R18, R16.reuse, UR9 ;  /* 0x0000000910127c36 */ /* 0x040fe40008000000 */
[----:B------:R-:W-:Y:S02]  /*0cd0*/  IMAD.SHL.U32 R26, R11, 0x2, RZ ;  /* 0x000000020b1a7824 */ /* 0x000fe400078e00ff */
[-C--:B------:R-:W-:Y:S01]  /*0ce0*/  IMAD R13, R16, R9.reuse, RZ ;  /* 0x00000009100d7224 */ /* 0x080fe200078e02ff */
[C---:B------:R-:W-:Y:S01]  /*0cf0*/  IADD3 R14, PT, PT, R18.reuse, UR9, RZ ;  /* 0x00000009120e7c10 */ /* 0x040fe2000fffe0ff */
[-C--:B------:R-:W-:Y:S02]  /*0d00*/  IMAD R16, R18, R9.reuse, RZ ;  /* 0x0000000912107224 */ /* 0x080fe400078e02ff */
[----:B------:R-:W-:Y:S02]  /*0d10*/  VIADD R18, R26, 0xffffffff ;  /* 0xffffffff1a127836 */ /* 0x000fe40000000000 */
[-C--:B------:R-:W-:Y:S01]  /*0d20*/  IMAD R14, R14, R9.reuse, RZ ;  /* 0x000000090e0e7224 */ /* 0x080fe200078e02ff */
[----:B------:R-:W-:Y:S01]  /*0d30*/  SHF.L.U32 R16, R16, 0x1, RZ ;  /* 0x0000000110107819 */ /* 0x000fe200000006ff */
[----:B------:R-:W-:Y:S01]  /*0d40*/  IMAD.SHL.U32 R28, R13, 0x2, RZ ;  /* 0x000000020d1c7824 */ /* 0x000fe200078e00ff */
[----:B------:R-:W-:Y:S01]  /*0d50*/  ISETP.GE.U32.AND P1, PT, R18, R9, PT ;  /* 0x000000091200720c */ /* 0x000fe20003f26070 */
[----:B------:R-:W-:-:S02]  /*0d60*/  IMAD.SHL.U32 R14, R14, 0x2, RZ ;  /* 0x000000020e0e7824 */ /* 0x000fc400078e00ff */
[----:B------:R-:W-:Y:S01]  /*0d70*/  VIADD R22, R16, 0xffffffff ;  /* 0xffffffff10167836 */ /* 0x000fe20000000000 */
[----:B------:R-:W-:Y:S01]  /*0d80*/  ISETP.GT.U32.OR P1, PT, R26, 0x1000, !P1 ;  /* 0x000010001a00780c */ /* 0x000fe20004f24470 */
[----:B------:R-:W-:Y:S01]  /*0d90*/  VIADD R24, R14, 0xffffffff ;  /* 0xffffffff0e187836 */ /* 0x000fe20000000000 */
[----:B------:R-:W-:Y:S02]  /*0da0*/  IADD3 R20, PT, PT, R28, -0x1, RZ ;  /* 0xffffffff1c147810 */ /* 0x000fe40007ffe0ff */
[-C--:B------:R-:W-:Y:S02]  /*0db0*/  ISETP.GE.U32.AND P3, PT, R22, R9.reuse, PT ;  /* 0x000000091600720c */ /* 0x080fe40003f66070 */
[-C--:B------:R-:W-:Y:S02]  /*0dc0*/  ISETP.GE.U32.AND P0, PT, R20, R9.reuse, PT ;  /* 0x000000091400720c */ /* 0x080fe40003f06070 */
[----:B------:R-:W-:Y:S02]  /*0dd0*/  ISETP.GE.U32.AND P2, PT, R24, R9, PT ;  /* 0x000000091800720c */ /* 0x000fe40003f46070 */
[----:B------:R-:W-:-:S02]  /*0de0*/  ISETP.GT.U32.OR P0, PT, R28, 0x1000, !P0 ;  /* 0x000010001c00780c */ /* 0x000fc40004704470 */
[----:B------:R-:W-:Y:S02]  /*0df0*/  ISETP.GT.U32.OR P3, PT, R16, 0x1000, !P3 ;  /* 0x000010001000780c */ /* 0x000fe40005f64470 */
[----:B------:R-:W-:Y:S01]  /*0e00*/  ISETP.GT.U32.OR P2, PT, R14, 0x1000, !P2 ;  /* 0x000010000e00780c */ /* 0x000fe20005744470 */
[----:B------:R-:W-:-:S12]  /*0e10*/  @P1 BRA `(.L_x_15) ;  /* 0x0000000000281947 */ /* 0x000fd80003800000 */
        /* <DEDUP_REMOVED lines=10> */
.L_x_15:
[----:B------:R-:W-:Y:S05]  /*0ec0*/  BSYNC.RECONVERGENT B0 ;  /* 0x0000000000007941 */ /* 0x000fea0003800200 */
.L_x_14:
[----:B------:R-:W-:Y:S04]  /*0ed0*/  BSSY.RECONVERGENT B0, `(.L_x_16) ;  /* 0x000000c000007945 */ /* 0x000fe80003800200 */
[----:B------:R-:W-:Y:S05]  /*0ee0*/  @P0 BRA `(.L_x_17) ;  /* 0x0000000000280947 */ /* 0x000fea0003800000 */
[----:B------:R-:W1:Y:S01]  /*0ef0*/  S2UR UR5, SR_CgaCtaId ;  /* 0x00000000000579c3 */ /* 0x000e620000008800 */
[----:B------:R-:W-:Y:S01]  /*0f00*/  UMOV UR4, 0x400 ;  /* 0x0000040000047882 */ /* 0x000fe20000000000 */
[----:B0-----:R-:W-:Y:S01]  /*0f10*/  IMAD.IADD R11, R28, 0x1, -R9 ;  /* 0x000000011c0b7824 */ /* 0x001fe200078e0a09 */
[----:B-1----:R-:W-:-:S06]  /*0f20*/  ULEA UR4, UR5, UR4, 0x18 ;  /* 0x0000000405047291 */ /* 0x002fcc000f8ec0ff */
[----:B------:R-:W-:-:S04]  /*0f30*/  LEA R18, R11, UR4, 0x2 ;  /* 0x000000040b127c11 */ /* 0x000fc8000f8e10ff */
[----:B------:R-:W-:Y:S02]  /*0f40*/  LEA R11, R9, R18, 0x2 ;  /* 0x00000012090b7211 */ /* 0x000fe400078e10ff */
[----:B------:R-:W-:Y:S04]  /*0f50*/  LDS R18, [R18+-0x4] ;  /* 0xfffffc0012127984 */ /* 0x000fe80000000800 */
[----:B------:R-:W0:Y:S02]  /*0f60*/  LDS R13, [R11+-0x4] ;  /* 0xfffffc000b0d7984 */ /* 0x000e240000000800 */
[----:B0-----:R-:W-:-:S05]  /*0f70*/  FADD R20, R18, R13 ;  /* 0x0000000d12147221 */ /* 0x001fca0000000000 */
[----:B------:R1:W-:Y:S02]  /*0f80*/  STS [R11+-0x4], R20 ;  /* 0xfffffc140b007388 */ /* 0x0003e40000000800 */
.L_x_17:
[----:B------:R-:W-:Y:S05]  /*0f90*/  BSYNC.RECONVERGENT B0 ;  /* 0x0000000000007941 */ /* 0x000fea0003800200 */
.L_x_16:
[----:B------:R-:W-:Y:S04]  /*0fa0*/  BSSY.RECONVERGENT B0, `(.L_x_18) ;  /* 0x000000c000007945 */ /* 0x000fe80003800200 */
[----:B------:R-:W-:Y:S05]  /*0fb0*/  @P3 BRA `(.L_x_19) ;  /* 0x0000000000283947 */ /* 0x000fea0003800000 */
[----:B------:R-:W2:Y:S01]  /*0fc0*/  S2UR UR5, SR_CgaCtaId ;  /* 0x00000000000579c3 */ /* 0x000ea20000008800 */
[----:B------:R-:W-:Y:S01]  /*0fd0*/  UMOV UR4, 0x400 ;  /* 0x0000040000047882 */ /* 0x000fe20000000000 */
[----:B------:R-:W-:Y:S01]  /*0fe0*/  IMAD.IADD R16, R16, 0x1, -R9 ;  /* 0x0000000110107824 */ /* 0x000fe200078e0a09 */
[----:B--2---:R-:W-:-:S06]  /*0ff0*/  ULEA UR4, UR5, UR4, 0x18 ;  /* 0x0000000405047291 */ /* 0x004fcc000f8ec0ff */
[----:B------:R-:W-:-:S05]  /*1000*/  LEA R16, R16, UR4, 0x2 ;  /* 0x0000000410107c11 */ /* 0x000fca000f8e10ff */
[----:B01----:R-:W-:Y:S02]  /*1010*/  IMAD R11, R9, 0x4, R16 ;  /* 0x00000004090b7824 */ /* 0x003fe400078e0210 */
[----:B------:R-:W-:Y:S04]  /*1020*/  LDS R16, [R16+-0x4] ;  /* 0xfffffc0010107984 */ /* 0x000fe80000000800 */
[----:B------:R-:W0:Y:S02]  /*1030*/  LDS R13, [R11+-0x4] ;  /* 0xfffffc000b0d7984 */ /* 0x000e240000000800 */
[----:B0-----:R-:W-:-:S05]  /*1040*/  FADD R18, R16, R13 ;  /* 0x0000000d10127221 */ /* 0x001fca0000000000 */
[----:B------:R2:W-:Y:S02]  /*1050*/  STS [R11+-0x4], R18 ;  /* 0xfffffc120b007388 */ /* 0x0005e40000000800 */
.L_x_19:
[----:B------:R-:W-:Y:S05]  /*1060*/  BSYNC.RECONVERGENT B0 ;  /* 0x0000000000007941 */ /* 0x000fea0003800200 */
.L_x_18:
[----:B------:R-:W-:Y:S04]  /*1070*/  BSSY.RECONVERGENT B0, `(.L_x_20) ;  /* 0x000000c000007945 */ /* 0x000fe80003800200 */
[----:B------:R-:W-:Y:S05]  /*1080*/  @P2 BRA `(.L_x_21) ;  /* 0x0000000000282947 */ /* 0x000fea0003800000 */
[----:B------:R-:W3:Y:S01]  /*1090*/  S2UR UR5, SR_CgaCtaId ;  /* 0x00000000000579c3 */ /* 0x000ee20000008800 */
[----:B------:R-:W-:Y:S01]  /*10a0*/  UMOV UR4, 0x400 ;  /* 0x0000040000047882 */ /* 0x000fe20000000000 */
[----:B------:R-:W-:Y:S01]  /*10b0*/  IADD3 R14, PT, PT, R14, -R9, RZ ;  /* 0x800000090e0e7210 */ /* 0x000fe20007ffe0ff */
[----:B---3--:R-:W-:-:S06]  /*10c0*/  ULEA UR4, UR5, UR4, 0x18 ;  /* 0x0000000405047291 */ /* 0x008fcc000f8ec0ff */
[----:B------:R-:W-:-:S05]  /*10d0*/  LEA R14, R14, UR4, 0x2 ;  /* 0x000000040e0e7c11 */ /* 0x000fca000f8e10ff */
[----:B012---:R-:W-:Y:S02]  /*10e0*/  IMAD R11, R9, 0x4, R14 ;  /* 0x00000004090b7824 */ /* 0x007fe400078e020e */
[----:B------:R-:W-:Y:S04]  /*10f0*/  LDS R14, [R14+-0x4] ;  /* 0xfffffc000e0e7984 */ /* 0x000fe80000000800 */
[----:B------:R-:W0:Y:S02]  /*1100*/  LDS R13, [R11+-0x4] ;  /* 0xfffffc000b0d7984 */ /* 0x000e240000000800 */
[----:B0-----:R-:W-:-:S05]  /*1110*/  FADD R16, R14, R13 ;  /* 0x0000000d0e107221 */ /* 0x001fca0000000000 */
[----:B------:R3:W-:Y:S02]  /*1120*/  STS [R11+-0x4], R16 ;  /* 0xfffffc100b007388 */ /* 0x0007e40000000800 */
.L_x_21:
[----:B------:R-:W-:Y:S05]  /*1130*/  BSYNC.RECONVERGENT B0 ;  /* 0x0000000000007941 */ /* 0x000fea0003800200 */
.L_x_20:
[----:B------:R-:W-:-:S05]  /*1140*/  VIADD R12, R12, UR8 ;  /* 0x000000080c0c7c36 */ /* 0x000fca0008000000 */
[----:B------:R-:W-:-:S13]  /*1150*/  ISETP.GE.U32.AND P0, PT, R12, UR8, PT ;  /* 0x000000080c007c0c */ /* 0x000fda000bf06070 */
[----:B------:R-:W-:Y:S05]  /*1160*/  @!P0 BRA `(.L_x_22) ;  /* 0xfffffff800c48947 */ /* 0x000fea000383ffff */
.L_x_7:
[----:B------:R-:W-:Y:S05]  /*1170*/  BSYNC.RECONVERGENT B1 ;  /* 0x0000000000017941 */ /* 0x000fea0003800200 */
.L_x_6:
[----:B------:R-:W-:Y:S01]  /*1180*/  SHF.L.U32 R9, R9, 0x1, RZ ;  /* 0x0000000109097819 */ /* 0x000fe200000006ff */
[----:B------:R-:W-:Y:S03]  /*1190*/  BAR.SYNC.DEFER_BLOCKING 0x0 ;  /* 0x0000000000007b1d */ /* 0x000fe60000010000 */
[----:B------:R-:W-:-:S13]  /*11a0*/  ISETP.GE.U32.AND P0, PT, R9, UR8, PT ;  /* 0x0000000809007c0c */ /* 0x000fda000bf06070 */
[----:B------:R-:W-:Y:S05]  /*11b0*/  @!P0 BRA `(.L_x_23) ;  /* 0xfffffff400a48947 */ /* 0x000fea000383ffff */
[----:B------:R-:W-:-:S07]  /*11c0*/  IMAD.MOV.U32 R9, RZ, RZ, 0x400 ;  /* 0x00000400ff097424 */ /* 0x000fce00078e00ff */
.L_x_38:
[----:B------:R-:W-:Y:S01]  /*11d0*/  ISETP.GE.U32.AND P1, PT, R10, UR8, PT ;  /* 0x000000080a007c0c */ /* 0x000fe2000bf26070 */
[----:B------:R-:W-:-:S12]  /*11e0*/  BSSY.RECONVERGENT B1, `(.L_x_24) ;  /* 0x000008c000017945 */ /* 0x000fd80003800200 */
[----:B0---4-:R-:W-:Y:S05]  /*11f0*/  @P1 BRA `(.L_x_25) ;  /* 0x0000000800281947 */ /* 0x011fea0003800000 */
[----:B------:R-:W-:Y:S01]  /*1200*/  ISETP.NE.AND P0, PT, R3, RZ, PT ;  /* 0x000000ff0300720c */ /* 0x000fe20003f05270 */
[----:B------:R-:W-:Y:S01]  /*1210*/  BSSY.RECONVERGENT B0, `(.L_x_26) ;  /* 0x0000036000007945 */ /* 0x000fe20003800200 */
[----:B0123--:R-:W-:-:S11]  /*1220*/  IMAD.MOV.U32 R11, RZ, RZ, R10 ;  /* 0x000000ffff0b7224 */ /* 0x00ffd600078e000a */
[----:B------:R-:W-:Y:S05]  /*1230*/  @!P0 BRA `(.L_x_27) ;  /* 0x0000000000cc8947 */ /* 0x000fea0003800000 */
[----:B------:R-:W-:Y:S01]  /*1240*/  IMAD R12, R4, R9, RZ ;  /* 0x00000009040c7224 */ /* 0x000fe200078e02ff */
[----:B------:R-:W-:Y:S01]  /*1250*/  BSSY.RECONVERGENT B2, `(.L_x_28) ;  /* 0x000000e000027945 */ /* 0x000fe20003800200 */
[----:B------:R-:W-:-:S03]  /*1260*/  ISETP.NE.AND P2, PT, R3, 0x1, PT ;  /* 0x000000010300780c */ /* 0x000fc60003f45270 */
[----:B------:R-:W-:-:S04]  /*1270*/  IADD3 R11, PT, PT, R12, -0x1, R9 ;  /* 0xffffffff0c0b7810 */ /* 0x000fc80007ffe009 */
[----:B------:R-:W-:-:S13]  /*1280*/  ISETP.GT.U32.AND P0, PT, R11, 0xfff, PT ;  /* 0x00000fff0b00780c */ /* 0x000fda0003f04070 */
[----:B------:R-:W-:Y:S05]  /*1290*/  @P0 BRA `(.L_x_29) ;  /* 0x0000000000240947 */ /* 0x000fea0003800000 */
[----:B------:R-:W0:Y:S01]  /*12a0*/  S2UR UR5, SR_CgaCtaId ;  /* 0x00000000000579c3 */ /* 0x000e220000008800 */
[----:B------:R-:W-:Y:S02]  /*12b0*/  UMOV UR4, 0x400 ;  /* 0x0000040000047882 */ /* 0x000fe40000000000 */
[----:B0-----:R-:W-:-:S06]  /*12c0*/  ULEA UR4, UR5, UR4, 0x18 ;  /* 0x0000000405047291 */ /* 0x001fcc000f8ec0ff */
[----:B------:R-:W-:-:S04]  /*12d0*/  LEA R12, R12, UR4, 0x2 ;  /* 0x000000040c0c7c11 */ /* 0x000fc8000f8e10ff */
[----:B------:R-:W-:Y:S02]  /*12e0*/  LEA R11, R9, R12, 0x2 ;  /* 0x0000000c090b7211 */ /* 0x000fe400078e10ff */
[----:B------:R-:W-:Y:S04]  /*12f0*/  LDS R12, [R12+-0x4] ;  /* 0xfffffc000c0c7984 */ /* 0x000fe80000000800 */
[----:B------:R-:W0:Y:S02]  /*1300*/  LDS R13, [R11+-0x4] ;  /* 0xfffffc000b0d7984 */ /* 0x000e240000000800 */
[----:B0-----:R-:W-:-:S05]  /*1310*/  FADD R14, R12, R13 ;  /* 0x0000000d0c0e7221 */ /* 0x001fca0000000000 */
[----:B------:R0:W-:Y:S02]  /*1320*/  STS [R11+-0x4], R14 ;  /* 0xfffffc0e0b007388 */ /* 0x0001e40000000800 */
.L_x_29:
[----:B------:R-:W-:Y:S05]  /*1330*/  BSYNC.RECONVERGENT B2 ;  /* 0x0000000000027941 */ /* 0x000fea0003800200 */
.L_x_28:
[----:B0-----:R-:W-:Y:S01]  /*1340*/  IMAD.MOV.U32 R11, RZ, RZ, R2 ;  /* 0x000000ffff0b7224 */ /* 0x001fe200078e0002 */
[----:B------:R-:W-:Y:S06]  /*1350*/  @!P2 BRA `(.L_x_27) ;  /* 0x000000000084a947 */ /* 0x000fec0003800000 */
        /* <DEDUP_REMOVED lines=9> */
[----:B------:R-:W-:-:S05]  /*13f0*/  LEA R12, R12, UR4, 0x2 ;  /* 0x000000040c0c7c11 */ /* 0x000fca000f8e10ff */
[----:B------:R-:W-:Y:S02]  /*1400*/  IMAD R11, R9, 0x4, R12 ;  /* 0x00000004090b7824 */ /* 0x000fe400078e020c */
[----:B------:R-:W-:Y:S04]  /*1410*/  LDS R12, [R12+-0x4] ;  /* 0xfffffc000c0c7984 */ /* 0x000fe80000000800 */
[----:B------:R-:W0:Y:S02]  /*1420*/  LDS R13, [R11+-0x4] ;  /* 0xfffffc000b0d7984 */ /* 0x000e240000000800 */
[----:B0-----:R-:W-:-:S05]  /*1430*/  FADD R14, R12, R13 ;  /* 0x0000000d0c0e7221 */ /* 0x001fca0000000000 */
[----:B------:R0:W-:Y:S02]  /*1440*/  STS [R11+-0x4], R14 ;  /* 0xfffffc0e0b007388 */ /* 0x0001e40000000800 */
.L_x_31:
[----:B------:R-:W-:Y:S05]  /*1450*/  BSYNC.RECONVERGENT B2 ;  /* 0x0000000000027941 */ /* 0x000fea0003800200 */
.L_x_30:
[----:B0-----:R-:W-:Y:S01]  /*1460*/  MOV R11, R5 ;  /* 0x00000005000b7202 */ /* 0x001fe20000000f00 */
[----:B------:R-:W-:Y:S06]  /*1470*/  @!P2 BRA `(.L_x_27) ;  /* 0x00000000003ca947 */ /* 0x000fec0003800000 */
[----:B------:R-:W-:-:S05]  /*1480*/  IMAD R12, R7, R9, RZ ;  /* 0x00000009070c7224 */ /* 0x000fca00078e02ff */
[----:B------:R-:W-:-:S04]  /*1490*/  IADD3 R11, PT, PT, R12, -0x1, R9 ;  /* 0xffffffff0c0b7810 */ /* 0x000fc80007ffe009 */
[----:B------:R-:W-:Y:S01]  /*14a0*/  ISETP.GT.U32.AND P0, PT, R11, 0xfff, PT ;  /* 0x00000fff0b00780c */ /* 0x000fe20003f04070 */
[----:B------:R-:W-:-:S12]  /*14b0*/  IMAD.MOV.U32 R11, RZ, RZ, R8 ;  /* 0x000000ffff0b7224 */ /* 0x000fd800078e0008 */
        /* <DEDUP_REMOVED lines=8> */
[----:B0-----:R-:W-:Y:S01]  /*1540*/  FADD R14, R12, R11 ;  /* 0x0000000b0c0e7221 */ /* 0x001fe20000000000 */
[----:B------:R-:W-:-:S04]  /*1550*/  MOV R11, R8 ;  /* 0x00000008000b7202 */ /* 0x000fc80000000f00 */
[----:B------:R0:W-:Y:S03]  /*1560*/  STS [R13+-0x4], R14 ;  /* 0xfffffc0e0d007388 */ /* 0x0001e60000000800 */
.L_x_27:
[----:B------:R-:W-:Y:S05]  /*1570*/  BSYNC.RECONVERGENT B0 ;  /* 0x0000000000007941 */ /* 0x000fea0003800200 */
.L_x_26:
[----:B------:R-:W-:-:S13]  /*1580*/  ISETP.GE.U32.AND P0, PT, R0, 0x3, PT ;  /* 0x000000030000780c */ /* 0x000fda0003f06070 */
[----:B------:R-:W-:Y:S05]  /*1590*/  @!P0 BRA `(.L_x_25) ;  /* 0x0000000400408947 */ /* 0x000fea0003800000 */
[----:B------:R-:W1:Y:S01]  /*15a0*/  LDC R12, c[0x0][0x360] ;  /* 0x0000d800ff0c7b82 */ /* 0x000e620000000800 */
[C---:B------:R-:W-:Y:S01]  /*15b0*/  IMAD.SHL.U32 R19, R11.reuse, 0x2, RZ ;  /* 0x000000020b137824 */ /* 0x040fe200078e00ff */
[----:B------:R-:W-:Y:S01]  /*15c0*/  BSSY.RECONVERGENT B0, `(.L_x_32) ;  /* 0x0000020000007945 */ /* 0x000fe20003800200 */
[----:B0-----:R-:W-:-:S03]  /*15d0*/  VIADD R14, R11, UR9 ;  /* 0x000000090b0e7c36 */ /* 0x001fc60008000000 */
[----:B------:R-:W-:Y:S02]  /*15e0*/  IADD3 R13, PT, PT, R19, 0x3, RZ ;  /* 0x00000003130d7810 */ /* 0x000fe40007ffe0ff */
[----:B------:R-:W-:-:S03]  /*15f0*/  LEA R16, R14, 0x3, 0x1 ;  /* 0x000000030e107811 */ /* 0x000fc600078e08ff */
[----:B------:R-:W-:Y:S02]  /*1600*/  VIADD R18, R13, UR8 ;  /* 0x000000080d127c36 */ /* 0x000fe40008000000 */
[-C--:B------:R-:W-:Y:S02]  /*1610*/  IMAD R15, R16, R9.reuse, RZ ;  /* 0x00000009100f7224 */ /* 0x080fe400078e02ff */
[----:B------:R-:W-:Y:S02]  /*1620*/  IMAD R16, R18, R9, RZ ;  /* 0x0000000912107224 */ /* 0x000fe400078e02ff */
[----:B------:R-:W-:-:S03]  /*1630*/  VIADD R15, R15, 0xffffffff ;  /* 0xffffffff0f0f7836 */ /* 0x000fc60000000000 */
[----:B------:R-:W-:Y:S02]  /*1640*/  IADD3 R16, PT, PT, R16, -0x1, RZ ;  /* 0xffffffff10107810 */ /* 0x000fe40007ffe0ff */
[----:B------:R-:W-:Y:S01]  /*1650*/  ISETP.GT.U32.AND P2, PT, R15, 0xfff, PT ;  /* 0x00000fff0f00780c */ /* 0x000fe20003f44070 */
[----:B-1----:R-:W-:Y:S01]  /*1660*/  IMAD R20, R12, 0x6, R13 ;  /* 0x000000060c147824 */ /* 0x002fe200078e020d */
[----:B------:R-:W-:Y:S01]  /*1670*/  ISETP.GT.U32.AND P3, PT, R16, 0xfff, PT ;  /* 0x00000fff1000780c */ /* 0x000fe20003f64070 */
[-C--:B------:R-:W-:Y:S02]  /*1680*/  IMAD R13, R13, R9.reuse, -0x1 ;  /* 0xffffffff0d0d7424 */ /* 0x080fe400078e0209 */
[----:B------:R-:W-:-:S03]  /*1690*/  IMAD R17, R20, R9, RZ ;  /* 0x0000000914117224 */ /* 0x000fc600078e02ff */
[----:B------:R-:W-:Y:S01]  /*16a0*/  ISETP.GT.U32.AND P0, PT, R13, 0xfff, PT ;  /* 0x00000fff0d00780c */ /* 0x000fe20003f04070 */
[----:B------:R-:W-:Y:S02]  /*16b0*/  VIADD R17, R17, 0xffffffff ;  /* 0xffffffff11117836 */ /* 0x000fe40000000000 */
[----:B------:R-:W-:-:S03]  /*16c0*/  IMAD.SHL.U32 R13, R11, 0x8, RZ ;  /* 0x000000080b0d7824 */ /* 0x000fc600078e00ff */
[----:B------:R-:W-:-:S07]  /*16d0*/  ISETP.GT.U32.AND P4, PT, R17, 0xfff, PT ;  /* 0x00000fff1100780c */ /* 0x000fce0003f84070 */
[----:B------:R-:W-:Y:S06]  /*16e0*/  @P0 BRA `(.L_x_33) ;  /* 0x0000000000340947 */ /* 0x000fec0003800000 */
[----:B------:R-:W0:Y:S01]  /*16f0*/  S2UR UR5, SR_CgaCtaId ;  /* 0x00000000000579c3 */ /* 0x000e220000008800 */
[----:B------:R-:W-:Y:S01]  /*1700*/  UMOV UR4, 0x400 ;  /* 0x0000040000047882 */ /* 0x000fe20000000000 */
[----:B------:R-:W-:Y:S01]  /*1710*/  IADD3 R16, PT, PT, R19, 0x2, RZ ;  /* 0x0000000213107810 */ /* 0x000fe20007ffe0ff */
[----:B------:R-:W-:-:S04]  /*1720*/  VIADD R18, R13, 0xc ;  /* 0x0000000c0d127836 */ /* 0x000fc80000000000 */
[----:B------:R-:W-:Y:S01]  /*1730*/  IMAD R16, R16, R9, RZ ;  /* 0x0000000910107224 */ /* 0x000fe200078e02ff */
[----:B0-----:R-:W-:-:S04]  /*1740*/  ULEA UR4, UR5, UR4, 0x18 ;  /* 0x0000000405047291 */ /* 0x001fc8000f8ec0ff */
[----:B------:R-:W-:Y:S02]  /*1750*/  UIADD3 UR5, UPT, UPT, UR4, -0x4, URZ ;  /* 0xfffffffc04057890 */ /* 0x000fe4000fffe0ff */
[----:B------:R-:W-:-:S04]  /*1760*/  LEA R17, R16, UR4, 0x2 ;  /* 0x0000000410117c11 */ /* 0x000fc8000f8e10ff */
[----:B------:R-:W-:Y:S01]  /*1770*/  IMAD R18, R18, R9, UR5 ;  /* 0x0000000512127e24 */ /* 0x000fe2000f8e0209 */
[----:B------:R-:W-:Y:S04]  /*1780*/  LDS R15, [R17+-0x4] ;  /* 0xfffffc00110f7984 */ /* 0x000fe80000000800 */
[----:B------:R-:W0:Y:S02]  /*1790*/  LDS R16, [R18] ;  /* 0x0000000012107984 */ /* 0x000e240000000800 */
[----:B0-----:R-:W-:-:S05]  /*17a0*/  FADD R15, R15, R16 ;  /* 0x000000100f0f7221 */ /* 0x001fca0000000000 */
[----:B------:R0:W-:Y:S02]  /*17b0*/  STS [R18], R15 ;  /* 0x0000000f12007388 */ /* 0x0001e40000000800 */
.L_x_33:
[----:B------:R-:W-:Y:S05]  /*17c0*/  BSYNC.RECONVERGENT B0 ;  /* 0x0000000000007941 */ /* 0x000fea0003800200 */
.L_x_32:
[----:B------:R-:W-:Y:S01]  /*17d0*/  BSSY.RECONVERGENT B0, `(.L_x_34) ;  /* 0x000000e000007945 */ /* 0x000fe20003800200 */
[----:B0-----:R-:W-:Y:S01]  /*17e0*/  IMAD.SHL.U32 R15, R9, 0x8, RZ ;  /* 0x00000008090f7824 */ /* 0x001fe200078e00ff */
[----:B------:R-:W-:Y:S02]  /*17f0*/  LEA R16, R14, 0xc, 0x3 ;  /* 0x0000000c0e107811 */ /* 0x000fe400078e18ff */
[----:B------:R-:W-:Y:S05]  /*1800*/  @P2 BRA `(.L_x_35) ;  /* 0x0000000000282947 */ /* 0x000fea0003800000 */
[----:B------:R-:W0:Y:S01]  /*1810*/  S2UR UR5, SR_CgaCtaId ;  /* 0x00000000000579c3 */ /* 0x000e220000008800 */
[----:B------:R-:W-:Y:S01]  /*1820*/  UMOV UR4, 0x400 ;  /* 0x0000040000047882 */ /* 0x000fe20000000000 */
[----:B------:R-:W-:Y:S01]  /*1830*/  IMAD R14, R14, R15, R15 ;  /* 0x0000000f0e0e7224 */ /* 0x000fe200078e020f */
[----:B0-----:R-:W-:-:S04]  /*1840*/  ULEA UR4, UR5, UR4, 0x18 ;  /* 0x0000000405047291 */ /* 0x001fc8000f8ec0ff */
[----:B------:R-:W-:-:S05]  /*1850*/  UIADD3 UR5, UPT, UPT, UR4, -0x4, URZ ;  /* 0xfffffffc04057890 */ /* 0x000fca000fffe0ff */
[----:B------:R-:W-:Y:S01]  /*1860*/  LDS R14, [R14+UR4+-0x4] ;  /* 0xfffffc040e0e7984 */ /* 0x000fe20008000800 */
[----:B------:R-:W-:-:S05]  /*1870*/  IMAD R16, R16, R9, UR5 ;  /* 0x0000000510107e24 */ /* 0x000fca000f8e0209 */
[----:B------:R-:W0:Y:S02]  /*1880*/  LDS R17, [R16] ;  /* 0x0000000010117984 */ /* 0x000e240000000800 */
[----:B0-----:R-:W-:-:S05]  /*1890*/  FADD R17, R14, R17 ;  /* 0x000000110e117221 */ /* 0x001fca0000000000 */
[----:B------:R0:W-:Y:S02]  /*18a0*/  STS [R16], R17 ;  /* 0x0000001110007388 */ /* 0x0001e40000000800 */
.L_x_35:
[----:B------:R-:W-:Y:S05]  /*18b0*/  BSYNC.RECONVERGENT B0 ;  /* 0x0000000000007941 */ /* 0x000fea0003800200 */
.L_x_34:
[----:B------:R-:W-:Y:S04]  /*18c0*/  BSSY.RECONVERGENT B0, `(.L_x_36) ;  /* 0x000000f000007945 */ /* 0x000fe80003800200 */
[----:B------:R-:W-:Y:S05]  /*18d0*/  @P3 BRA `(.L_x_37) ;  /* 0x0000000000343947 */ /* 0x000fea0003800000 */
[----:B------:R-:W1:Y:S01]  /*18e0*/  S2UR UR5, SR_CgaCtaId ;  /* 0x00000000000579c3 */ /* 0x000e620000008800 */
[----:B------:R-:W-:Y:S01]  /*18f0*/  UMOV UR4, 0x400 ;  /* 0x0000040000047882 */ /* 0x000fe20000000000 */
[C---:B0-----:R-:W-:Y:S01]  /*1900*/  LEA R16, R12.reuse, R13, 0x4 ;  /* 0x0000000d0c107211 */ /* 0x041fe200078e20ff */
[----:B------:R-:W-:-:S04]  /*1910*/  IMAD R14, R12, 0x2, R11 ;  /* 0x000000020c0e7824 */ /* 0x000fc800078e020b */
[----:B------:R-:W-:Y:S02]  /*1920*/  VIADD R16, R16, 0xc ;  /* 0x0000000c10107836 */ /* 0x000fe40000000000 */
[----:B------:R-:W-:Y:S01]  /*1930*/  IMAD R14, R15, R14, R15 ;  /* 0x0000000e0f0e7224 */ /* 0x000fe200078e020f */
[----:B-1----:R-:W-:-:S04]  /*1940*/  ULEA UR4, UR5, UR4, 0x18 ;  /* 0x0000000405047291 */ /* 0x002fc8000f8ec0ff */
[----:B------:R-:W-:-:S05]  /*1950*/  UIADD3 UR5, UPT, UPT, UR4, -0x4, URZ ;  /* 0xfffffffc04057890 */ /* 0x000fca000fffe0ff */
[----:B------:R-:W-:Y:S01]  /*1960*/  LDS R14, [R14+UR4+-0x4] ;  /* 0xfffffc040e0e7984 */ /* 0x000fe20008000800 */
[----:B------:R-:W-:-:S05]  /*1970*/  IMAD R16, R16, R9, UR5 ;  /* 0x0000000510107e24 */ /* 0x000fca000f8e0209 */
[----:B------:R-:W0:Y:S02]  /*1980*/  LDS R17, [R16] ;  /* 0x0000000010117984 */ /* 0x000e240000000800 */
[----:B0-----:R-:W-:-:S05]  /*1990*/  FADD R17, R14, R17 ;  /* 0x000000110e117221 */ /* 0x001fca0000000000 */
[----:B------:R1:W-:Y:S02]  /*19a0*/  STS [R16], R17 ;  /* 0x0000001110007388 */ /* 0x0003e40000000800 */
.L_x_37:
[----:B------:R-:W-:Y:S05]  /*19b0*/  BSYNC.RECONVERGENT B0 ;  /* 0x0000000000007941 */ /* 0x000fea0003800200 */
.L_x_36:
[----:B------:R-:W-:Y:S05]  /*19c0*/  @P4 BRA `(.L_x_25) ;  /* 0x0000000000344947 */ /* 0x000fea0003800000 */
[----:B------:R-:W2:Y:S01]  /*19d0*/  S2UR UR5, SR_CgaCtaId ;  /* 0x00000000000579c3 */ /* 0x000ea20000008800 */
[----:B------:R-:W-:Y:S01]  /*19e0*/  UMOV UR4, 0x400 ;  /* 0x0000040000047882 */ /* 0x000fe20000000000 */
[C---:B------:R-:W-:Y:S02]  /*19f0*/  IMAD R13, R12.reuse, 0x18, R13 ;  /* 0x000000180c0d7824 */ /* 0x040fe400078e020d */
[----:B------:R-:W-:-:S03]  /*1a00*/  IMAD R12, R12, 0x3, R11 ;  /* 0x000000030c0c7824 */ /* 0x000fc600078e020b */
[----:B------:R-:W-:Y:S01]  /*1a10*/  IADD3 R14, PT, PT, R13, 0xc, RZ ;  /* 0x0000000c0d0e7810 */ /* 0x000fe20007ffe0ff */
[----:B------:R-:W-:Y:S01]  /*1a20*/  IMAD R12, R15, R12, R15 ;  /* 0x0000000c0f0c7224 */ /* 0x000fe200078e020f */
[----:B--2---:R-:W-:-:S04]  /*1a30*/  ULEA UR4, UR5, UR4, 0x18 ;  /* 0x0000000405047291 */ /* 0x004fc8000f8ec0ff */
[----:B------:R-:W-:-:S05]  /*1a40*/  UIADD3 UR5, UPT, UPT, UR4, -0x4, URZ ;  /* 0xfffffffc04057890 */ /* 0x000fca000fffe0ff */
[----:B------:R-:W-:Y:S01]  /*1a50*/  LDS R12, [R12+UR4+-0x4] ;  /* 0xfffffc040c0c7984 */ /* 0x000fe20008000800 */
[----:B------:R-:W-:-:S05]  /*1a60*/  IMAD R14, R14, R9, UR5 ;  /* 0x000000050e0e7e24 */ /* 0x000fca000f8e0209 */
[----:B------:R-:W2:Y:S02]  /*1a70*/  LDS R11, [R14] ;  /* 0x000000000e0b7984 */ /* 0x000ea40000000800 */
[----:B--2---:R-:W-:-:S05]  /*1a80*/  FADD R11, R12, R11 ;  /* 0x0000000b0c0b7221 */ /* 0x004fca0000000000 */
[----:B------:R4:W-:Y:S02]  /*1a90*/  STS [R14], R11 ;  /* 0x0000000b0e007388 */ /* 0x0009e40000000800 */
.L_x_25:
[----:B------:R-:W-:Y:S05]  /*1aa0*/  BSYNC.RECONVERGENT B1 ;  /* 0x0000000000017941 */ /* 0x000fea0003800200 */
.L_x_24:
[----:B------:R-:W-:Y:S01]  /*1ab0*/  BAR.SYNC.DEFER_BLOCKING 0x0 ;  /* 0x0000000000007b1d */ /* 0x000fe20000010000 */
[----:B------:R-:W-:Y:S02]  /*1ac0*/  ISETP.GT.U32.AND P0, PT, R9, 0x1, PT ;  /* 0x000000010900780c */ /* 0x000fe40003f04070 */
[----:B------:R-:W-:-:S11]  /*1ad0*/  SHF.R.U32.HI R9, RZ, 0x1, R9 ;  /* 0x00000001ff097819 */ /* 0x000fd60000011609 */
[----:B------:R-:W-:Y:S05]  /*1ae0*/  @P0 BRA `(.L_x_38) ;  /* 0xfffffff400b80947 */ /* 0x000fea000383ffff */
[----:B------:R-:W5:Y:S01]  /*1af0*/  S2R R2, SR_CTAID.X ;  /* 0x0000000000027919 */ /* 0x000f620000002500 */
[----:B------:R-:W0:Y:S01]  /*1b00*/  LDCU UR10, c[0x0][0x3a4] ;  /* 0x00007480ff0a77ac */ /* 0x000e220008000800 */
[----:B-----5:R-:W-:-:S05]  /*1b10*/  VIADD R4, R2, 0x1 ;  /* 0x0000000102047836 */ /* 0x020fca0000000000 */
[----:B0-----:R-:W-:-:S04]  /*1b20*/  ISETP.GE.U32.AND P0, PT, R4, UR10, PT ;  /* 0x0000000a04007c0c */ /* 0x001fc8000bf06070 */
[----:B------:R-:W-:-:S13]  /*1b30*/  ISETP.NE.OR P0, PT, R10, RZ, P0 ;  /* 0x000000ff0a00720c */ /* 0x000fda0000705670 */
[----:B------:R-:W-:Y:S05]  /*1b40*/  @P0 BRA `(.L_x_39) ;  /* 0x00000000008c0947 */ /* 0x000fea0003800000 */
[----:B------:R-:W0:Y:S01]  /*1b50*/  LDC.64 R4, c[0x0][0x390] ;  /* 0x0000e400ff047b82 */ /* 0x000e220000000a00 */
[----:B------:R-:W-:Y:S01]  /*1b60*/  BSSY B0, `(.L_x_40) ;  /* 0x0000006000007945 */ /* 0x000fe20003800000 */
[----:B0-----:R-:W-:-:S07]  /*1b70*/  IMAD.WIDE.U32 R4, R2, 0x4, R4 ;  /* 0x0000000402047825 */ /* 0x001fce00078e0004 */
.L_x_41:
[----:B------:R-:W-:Y:S05]  /*1b80*/  YIELD ;  /* 0x0000000000007946 */ /* 0x000fea0003800000 */
[----:B------:R-:W5:Y:S02]  /*1b90*/  ATOMG.E.OR.STRONG.GPU PT, R6, desc[UR6][R4.64], RZ ;  /* 0x800000ff040679a8 */ /* 0x000f64000b1ef106 */
[----:B-----5:R-:W-:-:S13]  /*1ba0*/  ISETP.NE.AND P0, PT, R6, RZ, PT ;  /* 0x000000ff0600720c */ /* 0x020fda0003f05270 */
[----:B------:R-:W-:Y:S05]  /*1bb0*/  @!P0 BRA `(.L_x_41) ;  /* 0xfffffffc00f08947 */ /* 0x000fea000383ffff */
[----:B------:R-:W-:Y:S05]  /*1bc0*/  BSYNC B0 ;  /* 0x0000000000007941 */ /* 0x000fea0003800000 */
.L_x_40:
[----:B------:R-:W0:Y:S01]  /*1bd0*/  LDC.64 R6, c[0x0][0x398] ;  /* 0x0000e600ff067b82 */ /* 0x000e220000000a00 */
[----:B------:R-:W2:Y:S01]  /*1be0*/  S2R R12, SR_CgaCtaId ;  /* 0x00000000000c7919 */ /* 0x000ea20000008800 */
[----:B------:R-:W2:Y:S01]  /*1bf0*/  LDCU UR4, c[0x0][0x3a0] ;  /* 0x00007400ff0477ac */ /* 0x000ea20008000800 */
[----:B0-----:R-:W-:-:S05]  /*1c00*/  IMAD.WIDE.U32 R6, R2, 0x4, R6 ;  /* 0x0000000402067825 */ /* 0x001fca00078e0006 */
[----:B------:R-:W2:Y:S01]  /*1c10*/  LDG.E R8, desc[UR6][R6.64] ;  /* 0x0000000606087981 */ /* 0x000ea2000c1e1900 */
[----:B------:R-:W-:Y:S01]  /*1c20*/  IMAD R9, R2, UR9, RZ ;  /* 0x0000000902097c24 */ /* 0x000fe2000f8e02ff */
[----:B-1--4-:R-:W-:Y:S02]  /*1c30*/  MOV R14, UR8 ;  /* 0x00000008000e7c02 */ /* 0x012fe40008000f00 */
[----:B--23--:R-:W-:Y:S01]  /*1c40*/  MOV R11, 0x400 ;  /* 0x00000400000b7802 */ /* 0x00cfe20000000f00 */
[----:B------:R-:W-:-:S03]  /*1c50*/  IMAD.SHL.U32 R9, R9, 0x4, RZ ;  /* 0x0000000409097824 */ /* 0x000fc600078e00ff */
[----:B------:R-:W-:Y:S02]  /*1c60*/  LEA R12, R12, R11, 0x18 ;  /* 0x0000000b0c0c7211 */ /* 0x000fe400078ec0ff */
[----:B------:R-:W-:-:S05]  /*1c70*/  LOP3.LUT R9, RZ, R9, RZ, 0x33, !PT ;  /* 0x00000009ff097212 */ /* 0x000fca00078e33ff */
[----:B------:R-:W-:-:S05]  /*1c80*/  VIADD R9, R9, UR4 ;  /* 0x0000000409097c36 */ /* 0x000fca0008000000 */
[----:B------:R-:W-:-:S05]  /*1c90*/  VIADDMNMX.U32 R9, R14, 0xffffffff, R9, PT ;  /* 0xffffffff0e097846 */ /* 0x000fca0003800009 */
[----:B------:R-:W-:Y:S02]  /*1ca0*/  IMAD R9, R9, 0x4, R12 ;  /* 0x0000000409097824 */ /* 0x000fe400078e020c */
[----:B------:R-:W0:Y:S04]  /*1cb0*/  S2R R12, SR_LANEID ;  /* 0x00000000000c7919 */ /* 0x000e280000000000 */
[----:B------:R-:W1:Y:S02]  /*1cc0*/  LDS R9, [R9] ;  /* 0x0000000009097984 */ /* 0x000e640000000800 */
[----:B-1----:R-:W-:-:S05]  /*1cd0*/  FADD R11, R8, R9 ;  /* 0x00000009080b7221 */ /* 0x002fca0000000000 */
[----:B------:R1:W-:Y:S01]  /*1ce0*/  STG.E desc[UR6][R6.64+0x4], R11 ;  /* 0x0000040b06007986 */ /* 0x0003e2000c101906 */
[----:B------:R-:W-:Y:S06]  /*1cf0*/  MEMBAR.SC.GPU ;  /* 0x0000000000007992 */ /* 0x000fec0000002000 */
[----:B------:R-:W-:-:S00]  /*1d00*/  ERRBAR ;  /* 0x00000000000079ab */ /* 0x000fc00000000000 */
[----:B------:R-:W-:Y:S06]  /*1d10*/  CGAERRBAR ;  /* 0x00000000000075ab */ /* 0x000fec0000000000 */
[----:B------:R-:W-:Y:S01]  /*1d20*/  CCTL.IVALL ;  /* 0x00000000ff00798f */ /* 0x000fe20002000000 */
[----:B------:R-:W-:Y:S02]  /*1d30*/  VOTEU.ANY UR4, UPT, PT ;  /* 0x0000000000047886 */ /* 0x000fe400038e0100 */
[----:B------:R-:W-:Y:S02]  /*1d40*/  UFLO.U32 UR5, UR4 ;  /* 0x00000004000572bd */ /* 0x000fe400080e0000 */
[----:B-1----:R-:W1:Y:S04]  /*1d50*/  POPC R7, UR4 ;  /* 0x0000000400077d09 */ /* 0x002e680008000000 */
[----:B0-----:R-:W-:-:S13]  /*1d60*/  ISETP.EQ.U32.AND P0, PT, R12, UR5, PT ;  /* 0x000000050c007c0c */ /* 0x001fda000bf02070 */
[----:B-1----:R0:W5:Y:S02]  /*1d70*/  @P0 ATOMG.E.ADD.STRONG.GPU PT, RZ, desc[UR6][R4.64+0x4], R7 ;  /* 0x8000040704ff09a8 */ /* 0x00216400081ef106 */
.L_x_39:
[C---:B------:R-:W-:Y:S01]  /*1d80*/  ISETP.GE.U32.AND P0, PT, R2.reuse, UR10, PT ;  /* 0x0000000a02007c0c */ /* 0x040fe2000bf06070 */
[----:B------:R-:W-:Y:S05]  /*1d90*/  WARPSYNC.ALL ;  /* 0x0000000000007948 */ /* 0x000fea0003800000 */
[----:B------:R-:W-:Y:S01]  /*1da0*/  BAR.SYNC.DEFER_BLOCKING 0x0 ;  /* 0x0000000000007b1d */ /* 0x000fe20000010000 */
[----:B------:R-:W-:-:S13]  /*1db0*/  ISETP.EQ.OR P0, PT, R2, RZ, P0 ;  /* 0x000000ff0200720c */ /* 0x000fda0000702670 */
[----:B------:R-:W-:Y:S05]  /*1dc0*/  @P0 BRA `(.L_x_42) ;  /* 0x0000000000d40947 */ /* 0x000fea0003800000 */
[----:B0-----:R-:W0:Y:S01]  /*1dd0*/  LDC.64 R4, c[0x0][0x390] ;  /* 0x0000e400ff047b82 */ /* 0x001e220000000a00 */
[----:B------:R-:W-:Y:S01]  /*1de0*/  BSSY B0, `(.L_x_43) ;  /* 0x0000006000007945 */ /* 0x000fe20003800000 */
[----:B0-----:R-:W-:-:S07]  /*1df0*/  IMAD.WIDE.U32 R4, R2, 0x4, R4 ;  /* 0x0000000402047825 */ /* 0x001fce00078e0004 */
.L_x_44:
[----:B------:R-:W-:Y:S05]  /*1e00*/  YIELD ;  /* 0x0000000000007946 */ /* 0x000fea0003800000 */
[----:B------:R-:W2:Y:S02]  /*1e10*/  ATOMG.E.OR.STRONG.GPU PT, R6, desc[UR6][R4.64], RZ ;  /* 0x800000ff040679a8 */ /* 0x000ea4000b1ef106 */
[----:B--2---:R-:W-:-:S13]  /*1e20*/  ISETP.NE.AND P0, PT, R6, RZ, PT ;  /* 0x000000ff0600720c */ /* 0x004fda0003f05270 */
[----:B------:R-:W-:Y:S05]  /*1e30*/  @!P0 BRA `(.L_x_44) ;  /* 0xfffffffc00f08947 */ /* 0x000fea000383ffff */
[----:B------:R-:W-:Y:S05]  /*1e40*/  BSYNC B0 ;  /* 0x0000000000007941 */ /* 0x000fea0003800000 */
.L_x_43:
[----:B------:R-:W-:Y:S05]  /*1e50*/  @P1 EXIT ;  /* 0x000000000000194d */ /* 0x000fea0003800000 */
[----:B------:R-:W0:Y:S02]  /*1e60*/  LDC.64 R4, c[0x0][0x398] ;  /* 0x0000e600ff047b82 */ /* 0x000e240000000a00 */
[----:B0-----:R-:W-:-:S06]  /*1e70*/  IMAD.WIDE.U32 R4, R2, 0x4, R4 ;  /* 0x0000000402047825 */ /* 0x001fcc00078e0004 */
[----:B------:R0:W5:Y:S01]  /*1e80*/  LDG.E R4, desc[UR6][R4.64] ;  /* 0x0000000604047981 */ /* 0x000162000c1e1900 */
[----:B------:R-:W-:Y:S01]  /*1e90*/  ISETP.NE.AND P0, PT, R3, RZ, PT ;  /* 0x000000ff0300720c */ /* 0x000fe20003f05270 */
[----:B------:R-:W-:Y:S01]  /*1ea0*/  BSSY.RECONVERGENT B0, `(.L_x_45) ;  /* 0x0000011000007945 */ /* 0x000fe20003800200 */
[----:B------:R-:W-:Y:S02]  /*1eb0*/  ISETP.GE.U32.AND P1, PT, R0, 0x3, PT ;  /* 0x000000030000780c */ /* 0x000fe40003f26070 */
[----:B------:R-:W-:-:S09]  /*1ec0*/  MOV R6, R10 ;  /* 0x0000000a00067202 */ /* 0x000fd20000000f00 */
[----:B0-----:R-:W-:Y:S05]  /*1ed0*/  @!P0 BRA `(.L_x_46) ;  /* 0x0000000000348947 */ /* 0x001fea0003800000 */
[----:B------:R-:W0:Y:S01]  /*1ee0*/  S2UR UR5, SR_CgaCtaId ;  /* 0x00000000000579c3 */ /* 0x000e220000008800 */
[----:B------:R-:W-:Y:S01]  /*1ef0*/  UMOV UR4, 0x400 ;  /* 0x0000040000047882 */ /* 0x000fe20000000000 */
[----:B------:R-:W-:Y:S02]  /*1f00*/  IMAD R6, R3, UR9, R10 ;  /* 0x0000000903067c24 */ /* 0x000fe4000f8e020a */
[----:B------:R-:W-:Y:S01]  /*1f10*/  IMAD.MOV R7, RZ, RZ, -R3 ;  /* 0x000000ffff077224 */ /* 0x000fe200078e0a03 */
[----:B0-----:R-:W-:-:S06]  /*1f20*/  ULEA UR4, UR5, UR4, 0x18 ;  /* 0x0000000405047291 */ /* 0x001fcc000f8ec0ff */
[----:B------:R-:W-:-:S07]  /*1f30*/  LEA R5, R10, UR4, 0x2 ;  /* 0x000000040a057c11 */ /* 0x000fce000f8e10ff */
.L_x_47:
[----:B------:R-:W0:Y:S01]  /*1f40*/  LDS R9, [R5] ;  /* 0x0000000005097984 */ /* 0x000e220000000800 */
[----:B------:R-:W-:-:S05]  /*1f50*/  VIADD R7, R7, 0x1 ;  /* 0x0000000107077836 */ /* 0x000fca0000000000 */
[----:B------:R-:W-:Y:S01]  /*1f60*/  ISETP.NE.AND P0, PT, R7, RZ, PT ;  /* 0x000000ff0700720c */ /* 0x000fe20003f05270 */
[----:B0----5:R-:W-:-:S05]  /*1f70*/  FADD R8, R4, R9 ;  /* 0x0000000904087221 */ /* 0x021fca0000000000 */
[----:B------:R0:W-:Y:S02]  /*1f80*/  STS [R5], R8 ;  /* 0x0000000805007388 */ /* 0x0001e40000000800 */
[----:B0-----:R-:W-:-:S05]  /*1f90*/  IADD3 R5, PT, PT, R5, UR8, RZ ;  /* 0x0000000805057c10 */ /* 0x001fca000fffe0ff */
[----:B------:R-:W-:Y:S05]  /*1fa0*/  @P0 BRA `(.L_x_47) ;  /* 0xfffffffc00e40947 */ /* 0x000fea000383ffff */
.L_x_46:
[----:B------:R-:W-:Y:S05]  /*1fb0*/  BSYNC.RECONVERGENT B0 ;  /* 0x0000000000007941 */ /* 0x000fea0003800200 */
.L_x_45:
[----:B------:R-:W-:Y:S04]  /*1fc0*/  BSSY.RECONVERGENT B0, `(.L_x_42) ;  /* 0x0000015000007945 */ /* 0x000fe80003800200 */
[----:B------:R-:W-:Y:S05]  /*1fd0*/  @!P1 BRA `(.L_x_48) ;  /* 0x00000000004c9947 */ /* 0x000fea0003800000 */
[----:B------:R-:W0:Y:S01]  /*1fe0*/  S2UR UR5, SR_CgaCtaId ;  /* 0x00000000000579c3 */ /* 0x000e220000008800 */
[----:B------:R-:W-:-:S07]  /*1ff0*/  UMOV UR4, 0x400 ;  /* 0x0000040000047882 */ /* 0x000fce0000000000 */
[----:B------:R-:W2:Y:S01]  /*2000*/  LDC R8, c[0x0][0x360] ;  /* 0x0000d800ff087b82 */ /* 0x000ea20000000800 */
[----:B0-----:R-:W-:-:S06]  /*2010*/  ULEA UR4, UR5, UR4, 0x18 ;  /* 0x0000000405047291 */ /* 0x001fcc000f8ec0ff */
[----:B------:R-:W-:-:S05]  /*2020*/  LEA R5, R6, UR4, 0x2 ;  /* 0x0000000406057c11 */ /* 0x000fca000f8e10ff */
[C-C-:B--2---:R-:W-:Y:S01]  /*2030*/  IMAD R6, R8.reuse, 0x8, R5.reuse ;  /* 0x0000000808067824 */ /* 0x144fe200078e0205 */
[----:B------:R-:W0:Y:S01]  /*2040*/  LDS R7, [R5] ;  /* 0x0000000005077984 */ /* 0x000e220000000800 */
[----:B------:R-:W-:-:S03]  /*2050*/  IMAD R8, R8, 0xc, R5 ;  /* 0x0000000c08087824 */ /* 0x000fc600078e0205 */
[----:B------:R-:W2:Y:S04]  /*2060*/  LDS R9, [R5+UR8] ;  /* 0x0000000805097984 */ /* 0x000ea80008000800 */
[----:B-1-34-:R-:W1:Y:S04]  /*2070*/  LDS R11, [R6] ;  /* 0x00000000060b7984 */ /* 0x01ae680000000800 */
[----:B------:R-:W3:Y:S01]  /*2080*/  LDS R13, [R8] ;  /* 0x00000000080d7984 */ /* 0x000ee20000000800 */
[C---:B0----5:R-:W-:Y:S01]  /*2090*/  FADD R12, R4.reuse, R7 ;  /* 0x00000007040c7221 */ /* 0x061fe20000000000 */
[----:B--2---:R-:W-:-:S04]  /*20a0*/  FADD R14, R4, R9 ;  /* 0x00000009040e7221 */ /* 0x004fc80000000000 */
[----:B------:R0:W-:Y:S01]  /*20b0*/  STS [R5], R12 ;  /* 0x0000000c05007388 */ /* 0x0001e20000000800 */
[----:B-1----:R-:W-:-:S03]  /*20c0*/  FADD R11, R4, R11 ;  /* 0x0000000b040b7221 */ /* 0x002fc60000000000 */
[----:B------:R0:W-:Y:S01]  /*20d0*/  STS [R5+UR8], R14 ;  /* 0x0000000e05007988 */ /* 0x0001e20008000808 */
[----:B---3--:R-:W-:-:S03]  /*20e0*/  FADD R13, R4, R13 ;  /* 0x0000000d040d7221 */ /* 0x008fc60000000000 */
[----:B------:R0:W-:Y:S04]  /*20f0*/  STS [R6], R11 ;  /* 0x0000000b06007388 */ /* 0x0001e80000000800 */
[----:B------:R0:W-:Y:S02]  /*2100*/  STS [R8], R13 ;  /* 0x0000000d08007388 */ /* 0x0001e40000000800 */
.L_x_48:
[----:B------:R-:W-:Y:S05]  /*2110*/  BSYNC.RECONVERGENT B0 ;  /* 0x0000000000007941 */ /* 0x000fea0003800200 */
.L_x_42:
[----:B------:R-:W-:-:S13]  /*2120*/  ISETP.GE.U32.AND P0, PT, R10, UR8, PT ;  /* 0x000000080a007c0c */ /* 0x000fda000bf06070 */
[----:B------:R-:W-:Y:S05]  /*2130*/  @P0 EXIT ;  /* 0x000000000000094d */ /* 0x000fea0003800000 */
[----:B------:R-:W-:Y:S01]  /*2140*/  ISETP.NE.AND P0, PT, R3, RZ, PT ;  /* 0x000000ff0300720c */ /* 0x000fe20003f05270 */
[----:B------:R-:W-:Y:S01]  /*2150*/  BSSY.RECONVERGENT B0, `(.L_x_49) ;  /* 0x0000017000007945 */ /* 0x000fe20003800200 */
[----:B------:R-:W-:Y:S01]  /*2160*/  ISETP.GE.U32.AND P1, PT, R0, 0x3, PT ;  /* 0x000000030000780c */ /* 0x000fe20003f26070 */
[----:B------:R-:W-:-:S04]  /*2170*/  IMAD.SHL.U32 R0, R2, 0x4, RZ ;  /* 0x0000000402007824 */ /* 0x000fc800078e00ff */
[----:B0-----:R-:W-:-:S06]  /*2180*/  IMAD R5, R0, UR9, RZ ;  /* 0x0000000900057c24 */ /* 0x001fcc000f8e02ff */
[----:B------:R-:W-:Y:S05]  /*2190*/  @!P0 BRA `(.L_x_50) ;  /* 0x0000000000488947 */ /* 0x000fea0003800000 */
[----:B------:R-:W0:Y:S01]  /*21a0*/  S2UR UR5, SR_CgaCtaId ;  /* 0x00000000000579c3 */ /* 0x000e220000008800 */
[----:B------:R-:W-:Y:S01]  /*21b0*/  UMOV UR4, 0x400 ;  /* 0x0000040000047882 */ /* 0x000fe20000000000 */
[----:B------:R-:W-:Y:S01]  /*21c0*/  IADD3 R7, PT, PT, R10, R5, RZ ;  /* 0x000000050a077210 */ /* 0x000fe20007ffe0ff */
[----:B------:R-:W-:-:S05]  /*21d0*/  IMAD.MOV R6, RZ, RZ, -R3 ;  /* 0x000000ffff067224 */ /* 0x000fca00078e0a03 */
[----:B------:R-:W1:Y:S01]  /*21e0*/  LDC R8, c[0x0][0x3a0] ;  /* 0x0000e800ff087b82 */ /* 0x000e620000000800 */
[----:B0-----:R-:W-:-:S06]  /*21f0*/  ULEA UR4, UR5, UR4, 0x18 ;  /* 0x0000000405047291 */ /* 0x001fcc000f8ec0ff */
[----:B-----5:R-:W-:Y:S01]  /*2200*/  LEA R4, R10, UR4, 0x2 ;  /* 0x000000040a047c11 */ /* 0x020fe2000f8e10ff */
[----:B------:R-:W-:-:S07]  /*2210*/  IMAD R10, R3, UR9, R10 ;  /* 0x00000009030a7c24 */ /* 0x000fce000f8e020a */
.L_x_51:
[----:B-1----:R-:W-:Y:S01]  /*2220*/  ISETP.GE.U32.AND P0, PT, R7, R8, PT ;  /* 0x000000080700720c */ /* 0x002fe20003f06070 */
[----:B------:R-:W-:-:S12]  /*2230*/  VIADD R6, R6, 0x1 ;  /* 0x0000000106067836 */ /* 0x000fd80000000000 */
[----:B------:R0:W1:Y:S01]  /*2240*/  @!P0 LDS R9, [R4] ;  /* 0x0000000004098984 */ /* 0x0000620000000800 */
[----:B------:R-:W5:Y:S01]  /*2250*/  @!P0 LDC.64 R2, c[0x0][0x388] ;  /* 0x0000e200ff028b82 */ /* 0x000f620000000a00 */
[----:B0-----:R-:W-:Y:S01]  /*2260*/  IADD3 R4, PT, PT, R4, UR8, RZ ;  /* 0x0000000804047c10 */ /* 0x001fe2000fffe0ff */
[----:B-----5:R-:W-:-:S04]  /*2270*/  @!P0 IMAD.WIDE.U32 R2, R7, 0x4, R2 ;  /* 0x0000000407028825 */ /* 0x020fc800078e0002 */
[----:B------:R-:W-:Y:S01]  /*2280*/  VIADD R7, R7, UR9 ;  /* 0x0000000907077c36 */ /* 0x000fe20008000000 */
[----:B-1----:R0:W-:Y:S01]  /*2290*/  @!P0 STG.E desc[UR6][R2.64], R9 ;  /* 0x0000000902008986 */ /* 0x0021e2000c101906 */
[----:B------:R-:W-:-:S13]  /*22a0*/  ISETP.NE.AND P0, PT, R6, RZ, PT ;  /* 0x000000ff0600720c */ /* 0x000fda0003f05270 */
[----:B0-----:R-:W-:Y:S05]  /*22b0*/  @P0 BRA `(.L_x_51) ;  /* 0xfffffffc00d80947 */ /* 0x001fea000383ffff */
.L_x_50:
[----:B------:R-:W-:Y:S05]  /*22c0*/  BSYNC.RECONVERGENT B0 ;  /* 0x0000000000007941 */ /* 0x000fea0003800200 */
.L_x_49:
[----:B------:R-:W-:Y:S05]  /*22d0*/  @!P1 EXIT ;  /* 0x000000000000994d */ /* 0x000fea0003800000 */
[----:B------:R-:W0:Y:S01]  /*22e0*/  S2R R7, SR_CgaCtaId ;  /* 0x0000000000077919 */ /* 0x000e220000008800 */
[----:B------:R-:W0:Y:S01]  /*22f0*/  LDC R3, c[0x0][0x360] ;  /* 0x0000d800ff037b82 */ /* 0x000e220000000800 */
[----:B------:R-:W-:Y:S01]  /*2300*/  MOV R2, 0x400 ;  /* 0x0000040000027802 */ /* 0x000fe20000000f00 */
[C---:B------:R-:W-:Y:S01]  /*2310*/  VIADD R9, R0.reuse, 0x2 ;  /* 0x0000000200097836 */ /* 0x040fe20000000000 */
[----:B-1234-:R-:W-:Y:S01]  /*2320*/  IADD3 R11, PT, PT, R0, 0x3, RZ ;  /* 0x00000003000b7810 */ /* 0x01efe20007ffe0ff */
[----:B------:R-:W-:Y:S02]  /*2330*/  IMAD.IADD R5, R10, 0x1, R5 ;  /* 0x000000010a057824 */ /* 0x000fe400078e0205 */
[--C-:B------:R-:W-:Y:S02]  /*2340*/  IMAD R8, R9, UR9, R10.reuse ;  /* 0x0000000909087c24 */ /* 0x100fe4000f8e020a */
[----:B------:R-:W-:Y:S01]  /*2350*/  IMAD R6, R11, UR9, R10 ;  /* 0x000000090b067c24 */ /* 0x000fe2000f8e020a */
[----:B0-----:R-:W-:Y:S01]  /*2360*/  LEA R2, R7, R2, 0x18 ;  /* 0x0000000207027211 */ /* 0x001fe200078ec0ff */
[----:B------:R-:W-:-:S02]  /*2370*/  IMAD R7, R0, UR9, R3 ;  /* 0x0000000900077c24 */ /* 0x000fc4000f8e0203 */
[C---:B------:R-:W-:Y:S02]  /*2380*/  IMAD.SHL.U32 R0, R10.reuse, 0x4, RZ ;  /* 0x000000040a007824 */ /* 0x040fe400078e00ff */
[C-C-:B------:R-:W-:Y:S01]  /*2390*/  IMAD R9, R3.reuse, 0x8, R2.reuse ;  /* 0x0000000803097824 */ /* 0x140fe200078e0202 */
[----:B-----5:R-:W-:Y:S01]  /*23a0*/  IADD3 R4, PT, PT, R10, R7, RZ ;  /* 0x000000070a047210 */ /* 0x020fe20007ffe0ff */
[----:B------:R-:W-:Y:S02]  /*23b0*/  IMAD R11, R3, 0xc, R2 ;  /* 0x0000000c030b7824 */ /* 0x000fe400078e0202 */
[----:B------:R-:W-:-:S07]  /*23c0*/  VIADD R7, R2, UR8 ;  /* 0x0000000802077c36 */ /* 0x000fce0008000000 */
.L_x_52:
[----:B0-----:R-:W0:Y:S01]  /*23d0*/  LDCU UR4, c[0x0][0x3a0] ;  /* 0x00007400ff0477ac */ /* 0x001e220008000800 */
[----:B------:R-:W-:-:S04]  /*23e0*/  IADD3 R10, PT, PT, R10, UR9, R3 ;  /* 0x000000090a0a7c10 */ /* 0x000fc8000fffe003 */
[----:B------:R-:W-:Y:S02]  /*23f0*/  IADD3 R10, PT, PT, R10, UR9, R3 ;  /* 0x000000090a0a7c10 */ /* 0x000fe4000fffe003 */
[----:B0-----:R-:W-:Y:S02]  /*2400*/  ISETP.GE.U32.AND P0, PT, R5, UR4, PT ;  /* 0x0000000405007c0c */ /* 0x001fe4000bf06070 */
[----:B------:R-:W-:Y:S02]  /*2410*/  ISETP.GE.U32.AND P1, PT, R4, UR4, PT ;  /* 0x0000000404007c0c */ /* 0x000fe4000bf26070 */
[----:B------:R-:W-:Y:S02]  /*2420*/  ISETP.GE.U32.AND P2, PT, R8, UR4, PT ;  /* 0x0000000408007c0c */ /* 0x000fe4000bf46070 */
[----:B------:R-:W-:-:S07]  /*2430*/  ISETP.GE.U32.AND P3, PT, R6, UR4, PT ;  /* 0x0000000406007c0c */ /* 0x000fce000bf66070 */
[-C--:B------:R-:W-:Y:S01]  /*2440*/  @!P0 IADD3 R25, PT, PT, R2, R0.reuse, RZ ;  /* 0x0000000002198210 */ /* 0x080fe20007ffe0ff */
[----:B------:R-:W0:Y:S01]  /*2450*/  @!P0 LDC.64 R12, c[0x0][0x388] ;  /* 0x0000e200ff0c8b82 */ /* 0x000e220000000a00 */
[--C-:B------:R-:W-:Y:S02]  /*2460*/  @!P1 IMAD.IADD R23, R7, 0x1, R0.reuse ;  /* 0x0000000107179824 */ /* 0x100fe400078e0200 */
[-C--:B------:R-:W-:Y:S02]  /*2470*/  @!P2 IADD3 R21, PT, PT, R9, R0.reuse, RZ ;  /* 0x000000000915a210 */ /* 0x080fe40007ffe0ff */
[----:B------:R-:W-:Y:S01]  /*2480*/  @!P3 IMAD.IADD R20, R11, 0x1, R0 ;  /* 0x000000010b14b824 */ /* 0x000fe200078e0200 */
[----:B------:R-:W1:Y:S01]  /*2490*/  @!P0 LDS R25, [R25] ;  /* 0x0000000019198984 */ /* 0x000e620000000800 */
[----:B------:R-:W-:Y:S01]  /*24a0*/  LEA R0, R3, R0, 0x4 ;  /* 0x0000000003007211 */ /* 0x000fe200078e20ff */
[----:B------:R-:W2:Y:S02]  /*24b0*/  @!P1 LDC.64 R18, c[0x0][0x388] ;  /* 0x0000e200ff129b82 */ /* 0x000ea40000000a00 */
[----:B------:R-:W3:Y:S04]  /*24c0*/  @!P1 LDS R23, [R23] ;  /* 0x0000000017179984 */ /* 0x000ee80000000800 */
[----:B------:R-:W4:Y:S02]  /*24d0*/  @!P2 LDS R21, [R21] ;  /* 0x000000001515a984 */ /* 0x000f240000000800 */
[----:B------:R-:W5:Y:S02]  /*24e0*/  @!P2 LDC.64 R16, c[0x0][0x388] ;  /* 0x0000e200ff10ab82 */ /* 0x000f640000000a00 */
[----:B------:R-:W4:Y:S06]  /*24f0*/  @!P3 LDS R20, [R20] ;  /* 0x000000001414b984 */ /* 0x000f2c0000000800 */
[----:B------:R-:W3:Y:S01]  /*2500*/  @!P3 LDC.64 R14, c[0x0][0x388] ;  /* 0x0000e200ff0ebb82 */ /* 0x000ee20000000a00 */
[----:B0-----:R-:W-:-:S04]  /*2510*/  @!P0 IMAD.WIDE.U32 R12, R5, 0x4, R12 ;  /* 0x00000004050c8825 */ /* 0x001fc800078e000c */
[----:B------:R-:W-:Y:S02]  /*2520*/  VIADD R5, R5, UR8 ;  /* 0x0000000805057c36 */ /* 0x000fe40008000000 */
[C---:B--2---:R-:W-:Y:S01]  /*2530*/  @!P1 IMAD.WIDE.U32 R18, R4.reuse, 0x4, R18 ;  /* 0x0000000404129825 */ /* 0x044fe200078e0012 */
[----:B------:R-:W-:-:S03]  /*2540*/  IADD3 R4, PT, PT, R4, UR8, RZ ;  /* 0x0000000804047c10 */ /* 0x000fc6000fffe0ff */
[----:B-----5:R-:W-:-:S04]  /*2550*/  @!P2 IMAD.WIDE.U32 R16, R8, 0x4, R16 ;  /* 0x000000040810a825 */ /* 0x020fc800078e0010 */
[----:B------:R-:W-:Y:S01]  /*2560*/  VIADD R8, R8, UR8 ;  /* 0x0000000808087c36 */ /* 0x000fe20008000000 */
[----:B-1----:R0:W-:Y:S01]  /*2570*/  @!P0 STG.E desc[UR6][R12.64], R25 ;  /* 0x000000190c008986 */ /* 0x0021e2000c101906 */
[----:B------:R-:W-:Y:S01]  /*2580*/  ISETP.GE.U32.AND P0, PT, R10, UR8, PT ;  /* 0x000000080a007c0c */ /* 0x000fe2000bf06070 */
[C---:B---3--:R-:W-:Y:S01]  /*2590*/  @!P3 IMAD.WIDE.U32 R14, R6.reuse, 0x4, R14 ;  /* 0x00000004060eb825 */ /* 0x048fe200078e000e */
[----:B------:R-:W-:Y:S01]  /*25a0*/  IADD3 R6, PT, PT, R6, UR8, RZ ;  /* 0x0000000806067c10 */ /* 0x000fe2000fffe0ff */
[----:B------:R0:W-:Y:S04]  /*25b0*/  @!P1 STG.E desc[UR6][R18.64], R23 ;  /* 0x0000001712009986 */ /* 0x0001e8000c101906 */
[----:B----4-:R0:W-:Y:S04]  /*25c0*/  @!P2 STG.E desc[UR6][R16.64], R21 ;  /* 0x000000151000a986 */ /* 0x0101e8000c101906 */
[----:B------:R0:W-:Y:S02]  /*25d0*/  @!P3 STG.E desc[UR6][R14.64], R20 ;  /* 0x000000140e00b986 */ /* 0x0001e4000c101906 */
[----:B------:R-:W-:Y:S05]  /*25e0*/  @!P0 BRA `(.L_x_52) ;  /* 0xfffffffc00788947 */ /* 0x000fea000383ffff */
[----:B------:R-:W-:Y:S05]  /*25f0*/  EXIT ;  /* 0x000000000000794d */ /* 0x000fea0003800000 */
.L_x_53:
[----:B------:R-:W-:-:S00]  /*2600*/  BRA `(.L_x_53) ;  /* 0xfffffffc00fc7947 */ /* 0x000fc0000383ffff */
[----:B------:R-:W-:-:S00]  /*2610*/  NOP ;  /* 0x0000000000007918 */ /* 0x000fc00000000000 */
        /* <DEDUP_REMOVED lines=14> */
.L_x_118:


//--------------------- .text._Z20prefix_sum_coarsenedPfS_PiS_ii --------------------------
	.section	.text._Z20prefix_sum_coarsenedPfS_PiS_ii,"ax",@progbits
	.align	128
        .global         _Z20prefix_sum_coarsenedPfS_PiS_ii
        .type           _Z20prefix_sum_coarsenedPfS_PiS_ii,@function
        .size           _Z20prefix_sum_coarsenedPfS_PiS_ii,(.L_x_119 - _Z20prefix_sum_coarsenedPfS_PiS_ii)
        .other          _Z20prefix_sum_coarsenedPfS_PiS_ii,@"STO_CUDA_ENTRY STV_DEFAULT"
_Z20prefix_sum_coarsenedPfS_PiS_ii:
.text._Z20prefix_sum_coarsenedPfS_PiS_ii:
[----:B------:R-:W-:Y:S01]  /*0000*/  LDC R1, c[0x0][0x37c] ;  /* 0x0000df00ff017b82 */ /* 0x000fe20000000800 */
[----:B------:R-:W0:Y:S07]  /*0010*/  S2R R6, SR_TID.X ;  /* 0x0000000000067919 */ /* 0x000e2e0000002100 */
[----:B------:R-:W1:Y:S01]  /*0020*/  LDC R3, c[0x0][0x360] ;  /* 0x0000d800ff037b82 */ /* 0x000e620000000800 */
[----:B------:R-:W2:Y:S01]  /*0030*/  LDCU.64 UR6, c[0x0][0x358] ;  /* 0x00006b00ff0677ac */ /* 0x000ea20008000a00 */
[----:B------:R-:W-:Y:S01]  /*0040*/  BSSY.RECONVERGENT B0, `(.L_x_54) ;  /* 0x0000064000007945 */ /* 0x000fe20003800200 */
[----:B------:R-:W3:Y:S01]  /*0050*/  LDCU UR8, c[0x0][0x3a0] ;  /* 0x00007400ff0877ac */ /* 0x000ee20008000800 */
[----:B------:R-:W4:Y:S01]  /*0060*/  LDCU UR9, c[0x0][0x3a0] ;  /* 0x00007400ff0977ac */ /* 0x000f220008000800 */
[----:B-1----:R-:W-:-:S05]  /*0070*/  IMAD.SHL.U32 R2, R3, 0x4, RZ ;  /* 0x0000000403027824 */ /* 0x002fca00078e00ff */
[----:B0-----:R-:W-:-:S13]  /*0080*/  ISETP.GE.U32.AND P0, PT, R6, R2, PT ;  /* 0x000000020600720c */ /* 0x001fda0003f06070 */
[----:B--234-:R-:W-:Y:S05]  /*0090*/  @P0 BRA `(.L_x_55) ;  /* 0x0000000400780947 */ /* 0x01cfea0003800000 */
[----:B------:R-:W0:Y:S01]  /*00a0*/  I2F.U32.RP R9, R3 ;  /* 0x0000000300097306 */ /* 0x000e220000209000 */
[----:B------:R-:W-:Y:S01]  /*00b0*/  IMAD.IADD R7, R6, 0x1, R3 ;  /* 0x0000000106077824 */ /* 0x000fe200078e0203 */
[----:B------:R-:W-:Y:S01]  /*00c0*/  ISETP.NE.U32.AND P2, PT, R3, RZ, PT ;  /* 0x000000ff0300720c */ /* 0x000fe20003f45070 */
[----:B------:R-:W1:Y:S01]  /*00d0*/  S2UR UR4, SR_CTAID.X ;  /* 0x00000000000479c3 */ /* 0x000e620000002500 */
[----:B------:R-:W-:Y:S02]  /*00e0*/  BSSY.RECONVERGENT B1, `(.L_x_56) ;  /* 0x000002f000017945 */ /* 0x000fe40003800200 */
[----:B------:R-:W-:Y:S02]  /*00f0*/  ISETP.GE.U32.AND P0, PT, R7, R2, PT ;  /* 0x000000020700720c */ /* 0x000fe40003f06070 */
[----:B------:R-:W-:Y:S01]  /*0100*/  VIMNMX.U32 R0, PT, PT, R2, R7, !PT ;  /* 0x0000000702007248 */ /* 0x000fe20007fe0000 */
[----:B0-----:R-:W0:Y:S02]  /*0110*/  MUFU.RCP R9, R9 ;  /* 0x0000000900097308 */ /* 0x001e240000001000 */
[----:B0-----:R-:W-:-:S06]  /*0120*/  VIADD R4, R9, 0xffffffe ;  /* 0x0ffffffe09047836 */ /* 0x001fcc0000000000 */
[----:B------:R0:W2:Y:S02]  /*0130*/  F2I.FTZ.U32.TRUNC.NTZ R5, R4 ;  /* 0x0000000400057305 */ /* 0x0000a4000021f000 */
[----:B0-----:R-:W-:Y:S01]  /*0140*/  IMAD.MOV.U32 R4, RZ, RZ, RZ ;  /* 0x000000ffff047224 */ /* 0x001fe200078e00ff */
[----:B--2---:R-:W-:-:S05]  /*0150*/  IADD3 R8, PT, PT, RZ, -R5, RZ ;  /* 0x80000005ff087210 */ /* 0x004fca0007ffe0ff */
[----:B------:R-:W-:Y:S01]  /*0160*/  IMAD R11, R8, R3, RZ ;  /* 0x00000003080b7224 */ /* 0x000fe200078e02ff */
[----:B------:R-:W-:-:S03]  /*0170*/  SEL R8, RZ, 0x1, P0 ;  /* 0x00000001ff087807 */ /* 0x000fc60000000000 */
[----:B------:R-:W-:Y:S01]  /*0180*/  IMAD.HI.U32 R5, R5, R11, R4 ;  /* 0x0000000b05057227 */ /* 0x000fe200078e0004 */
[----:B------:R-:W-:-:S05]  /*0190*/  IADD3 R0, PT, PT, R0, -R7, -R8 ;  /* 0x8000000700007210 */ /* 0x000fca0007ffe808 */
[----:B------:R-:W-:-:S05]  /*01a0*/  IMAD.HI.U32 R5, R5, R0, RZ ;  /* 0x0000000005057227 */ /* 0x000fca00078e00ff */
[----:B------:R-:W-:-:S05]  /*01b0*/  IADD3 R4, PT, PT, -R5, RZ, RZ ;  /* 0x000000ff05047210 */ /* 0x000fca0007ffe1ff */
[----:B------:R-:W-:-:S05]  /*01c0*/  IMAD R0, R3, R4, R0 ;  /* 0x0000000403007224 */ /* 0x000fca00078e0200 */
[----:B------:R-:W-:-:S13]  /*01d0*/  ISETP.GE.U32.AND P0, PT, R0, R3, PT ;  /* 0x000000030000720c */ /* 0x000fda0003f06070 */
[----:B------:R-:W-:Y:S02]  /*01e0*/  @P0 IMAD.IADD R0, R0, 0x1, -R3 ;  /* 0x0000000100000824 */ /* 0x000fe400078e0a03 */
[----:B------:R-:W-:-:S03]  /*01f0*/  @P0 VIADD R5, R5, 0x1 ;  /* 0x0000000105050836 */ /* 0x000fc60000000000 */
[----:B------:R-:W-:-:S13]  /*0200*/  ISETP.GE.U32.AND P1, PT, R0, R3, PT ;  /* 0x000000030000720c */ /* 0x000fda0003f26070 */
[----:B------:R-:W-:Y:S02]  /*0210*/  @P1 IADD3 R5, PT, PT, R5, 0x1, RZ ;  /* 0x0000000105051810 */ /* 0x000fe40007ffe0ff */
[----:B------:R-:W-:-:S05]  /*0220*/  @!P2 LOP3.LUT R5, RZ, R3, RZ, 0x33, !PT ;  /* 0x00000003ff05a212 */ /* 0x000fca00078e33ff */
[----:B------:R-:W-:Y:S02]  /*0230*/  IMAD.IADD R4, R8, 0x1, R5 ;  /* 0x0000000108047824 */ /* 0x000fe400078e0205 */
[----:B------:R-:W-:-:S03]  /*0240*/  IMAD.MOV.U32 R5, RZ, RZ, R6 ;  /* 0x000000ffff057224 */ /* 0x000fc600078e0006 */
[C---:B------:R-:W-:Y:S02]  /*0250*/  LOP3.LUT R0, R4.reuse, 0x3, RZ, 0xc0, !PT ;  /* 0x0000000304007812 */ /* 0x040fe400078ec0ff */
[----:B------:R-:W-:Y:S02]  /*0260*/  ISETP.GE.U32.AND P1, PT, R4, 0x3, PT ;  /* 0x000000030400780c */ /* 0x000fe40003f26070 */
[----:B------:R-:W-:Y:S01]  /*0270*/  ISETP.NE.AND P0, PT, R0, 0x3, PT ;  /* 0x000000030000780c */ /* 0x000fe20003f05270 */
[----:B-1----:R-:W-:-:S12]  /*0280*/  IMAD R0, R3, UR4, RZ ;  /* 0x0000000403007c24 */ /* 0x002fd8000f8e02ff */
[----:B------:R-:W-:Y:S05]  /*0290*/  @!P0 BRA `(.L_x_57) ;  /* 0x00000000004c8947 */ /* 0x000fea0003800000 */
[----:B------:R-:W-:Y:S01]  /*02a0*/  IADD3 R4, PT, PT, R4, 0x1, RZ ;  /* 0x0000000104047810 */ /* 0x000fe20007ffe0ff */
[----:B------:R-:W-:Y:S02]  /*02b0*/  IMAD.MOV.U32 R7, RZ, RZ, RZ ;  /* 0x000000ffff077224 */ /* 0x000fe400078e00ff */
[----:B------:R-:W-:Y:S01]  /*02c0*/  IMAD.MOV.U32 R5, RZ, RZ, R6 ;  /* 0x000000ffff057224 */ /* 0x000fe200078e0006 */
[----:B------:R-:W-:-:S07]  /*02d0*/  LOP3.LUT R10, R4, 0x3, RZ, 0xc0, !PT ;  /* 0x00000003040a7812 */ /* 0x000fce00078ec0ff */
.L_x_58:
[----:B------:R-:W-:-:S04]  /*02e0*/  LEA R11, R0, R5, 0x2 ;  /* 0x00000005000b7211 */ /* 0x000fc800078e10ff */
[----:B------:R-:W-:-:S13]  /*02f0*/  ISETP.GE.U32.AND P0, PT, R11, UR8, PT ;  /* 0x000000080b007c0c */ /* 0x000fda000bf06070 */
[----:B------:R-:W0:Y:S02]  /*0300*/  @!P0 LDC.64 R8, c[0x0][0x380] ;  /* 0x0000e000ff088b82 */ /* 0x000e240000000a00 */
[----:B0-----:R-:W-:-:S06]  /*0310*/  @!P0 IMAD.WIDE.U32 R8, R11, 0x4, R8 ;  /* 0x000000040b088825 */ /* 0x001fcc00078e0008 */
[----:B------:R-:W2:Y:S01]  /*0320*/  @!P0 LDG.E R9, desc[UR6][R8.64] ;  /* 0x0000000608098981 */ /* 0x000ea2000c1e1900 */
[----:B------:R-:W0:Y:S01]  /*0330*/  S2UR UR5, SR_CgaCtaId ;  /* 0x00000000000579c3 */ /* 0x000e220000008800 */
[----:B------:R-:W-:Y:S01]  /*0340*/  UMOV UR4, 0x400 ;  /* 0x0000040000047882 */ /* 0x000fe20000000000 */
[----:B------:R-:W-:Y:S01]  /*0350*/  VIADD R7, R7, 0x1 ;  /* 0x0000000107077836 */ /* 0x000fe20000000000 */
[----:B0-----:R-:W-:-:S06]  /*0360*/  ULEA UR4, UR5, UR4, 0x18 ;  /* 0x0000000405047291 */ /* 0x001fcc000f8ec0ff */
[----:B------:R-:W-:Y:S01]  /*0370*/  LEA R4, R5, UR4, 0x2 ;  /* 0x0000000405047c11 */ /* 0x000fe2000f8e10ff */
[----:B------:R-:W-:-:S04]  /*0380*/  IMAD.IADD R5, R3, 0x1, R5 ;  /* 0x0000000103057824 */ /* 0x000fc800078e0205 */
[----:B------:R0:W-:Y:S04]  /*0390*/  @P0 STS [R4], RZ ;  /* 0x000000ff04000388 */ /* 0x0001e80000000800 */
[----:B--2---:R0:W-:Y:S01]  /*03a0*/  @!P0 STS [R4], R9 ;  /* 0x0000000904008388 */ /* 0x0041e20000000800 */
[----:B------:R-:W-:-:S13]  /*03b0*/  ISETP.NE.AND P0, PT, R7, R10, PT ;  /* 0x0000000a0700720c */ /* 0x000fda0003f05270 */
[----:B0-----:R-:W-:Y:S05]  /*03c0*/  @P0 BRA `(.L_x_58) ;  /* 0xfffffffc00c40947 */ /* 0x001fea000383ffff */
.L_x_57:
[----:B------:R-:W-:Y:S05]  /*03d0*/  BSYNC.RECONVERGENT B1 ;  /* 0x0000000000017941 */ /* 0x000fea0003800200 */
.L_x_56:
[----:B------:R-:W-:Y:S05]  /*03e0*/  @!P1 BRA `(.L_x_55) ;  /* 0x0000000000a49947 */ /* 0x000fea0003800000 */
[----:B------:R-:W0:Y:S01]  /*03f0*/  S2R R7, SR_CgaCtaId ;  /* 0x0000000000077919 */ /* 0x000e220000008800 */
[----:B------:R-:W-:-:S04]  /*0400*/  MOV R4, 0x400 ;  /* 0x0000040000047802 */ /* 0x000fc80000000f00 */
[----:B0-----:R-:W-:-:S07]  /*0410*/  LEA R4, R7, R4, 0x18 ;  /* 0x0000000407047211 */ /* 0x001fce00078ec0ff */
.L_x_59:
[----:B------:R-:W-:-:S04]  /*0420*/  LEA R7, R0, R5, 0x2 ;  /* 0x0000000500077211 */ /* 0x000fc800078e10ff */
[C---:B------:R-:W-:Y:S01]  /*0430*/  ISETP.GE.U32.AND P0, PT, R7.reuse, UR9, PT ;  /* 0x0000000907007c0c */ /* 0x040fe2000bf06070 */
[----:B------:R-:W-:-:S04]  /*0440*/  IMAD.IADD R16, R7, 0x1, R3 ;  /* 0x0000000107107824 */ /* 0x000fc800078e0203 */
[C---:B------:R-:W-:Y:S01]  /*0450*/  IMAD.IADD R17, R16.reuse, 0x1, R3 ;  /* 0x0000000110117824 */ /* 0x040fe200078e0203 */
[----:B------:R-:W-:-:S04]  /*0460*/  ISETP.GE.U32.AND P1, PT, R16, UR9, PT ;  /* 0x0000000910007c0c */ /* 0x000fc8000bf26070 */
[C---:B------:R-:W-:Y:S02]  /*0470*/  IADD3 R19, PT, PT, R17.reuse, R3, RZ ;  /* 0x0000000311137210 */ /* 0x040fe40007ffe0ff */
[----:B------:R-:W-:Y:S01]  /*0480*/  ISETP.GE.U32.AND P2, PT, R17, UR9, PT ;  /* 0x0000000911007c0c */ /* 0x000fe2000bf46070 */
[----:B------:R-:W0:Y:S01]  /*0490*/  @!P0 LDC.64 R14, c[0x0][0x380] ;  /* 0x0000e000ff0e8b82 */ /* 0x000e220000000a00 */
[----:B------:R-:W-:-:S07]  /*04a0*/  ISETP.GE.U32.AND P3, PT, R19, UR9, PT ;  /* 0x0000000913007c0c */ /* 0x000fce000bf66070 */
[----:B------:R-:W1:Y:S08]  /*04b0*/  @!P1 LDC.64 R12, c[0x0][0x380] ;  /* 0x0000e000ff0c9b82 */ /* 0x000e700000000a00 */
[----:B------:R-:W2:Y:S08]  /*04c0*/  @!P2 LDC.64 R10, c[0x0][0x380] ;  /* 0x0000e000ff0aab82 */ /* 0x000eb00000000a00 */
[----:B------:R-:W3:Y:S01]  /*04d0*/  @!P3 LDC.64 R8, c[0x0][0x380] ;  /* 0x0000e000ff08bb82 */ /* 0x000ee20000000a00 */
[----:B0-----:R-:W-:-:S05]  /*04e0*/  @!P0 IMAD.WIDE.U32 R14, R7, 0x4, R14 ;  /* 0x00000004070e8825 */ /* 0x001fca00078e000e */
[----:B------:R0:W4:Y:S01]  /*04f0*/  @!P0 LDG.E R7, desc[UR6][R14.64] ;  /* 0x000000060e078981 */ /* 0x000122000c1e1900 */
[----:B-1----:R-:W-:-:S06]  /*0500*/  @!P1 IMAD.WIDE.U32 R12, R16, 0x4, R12 ;  /* 0x00000004100c9825 */ /* 0x002fcc00078e000c */
[----:B------:R1:W5:Y:S01]  /*0510*/  @!P1 LDG.E R12, desc[UR6][R12.64] ;  /* 0x000000060c0c9981 */ /* 0x000362000c1e1900 */
[----:B--2---:R-:W-:-:S06]  /*0520*/  @!P2 IMAD.WIDE.U32 R10, R17, 0x4, R10 ;  /* 0x00000004110aa825 */ /* 0x004fcc00078e000a */
[----:B------:R-:W2:Y:S01]  /*0530*/  @!P2 LDG.E R11, desc[UR6][R10.64] ;  /* 0x000000060a0ba981 */ /* 0x000ea2000c1e1900 */
[----:B---3--:R-:W-:-:S06]  /*0540*/  @!P3 IMAD.WIDE.U32 R8, R19, 0x4, R8 ;  /* 0x000000041308b825 */ /* 0x008fcc00078e0008 */
[----:B------:R-:W3:Y:S01]  /*0550*/  @!P3 LDG.E R8, desc[UR6][R8.64] ;  /* 0x000000060808b981 */ /* 0x000ee2000c1e1900 */
[----:B------:R-:W-:Y:S02]  /*0560*/  IMAD.IADD R17, R3, 0x1, R5 ;  /* 0x0000000103117824 */ /* 0x000fe400078e0205 */
[----:B------:R-:W-:-:S03]  /*0570*/  IMAD R16, R5, 0x4, R4 ;  /* 0x0000000405107824 */ /* 0x000fc600078e0204 */
[C---:B------:R-:W-:Y:S01]  /*0580*/  IADD3 R5, PT, PT, R17.reuse, R3, RZ ;  /* 0x0000000311057210 */ /* 0x040fe20007ffe0ff */
[----:B------:R-:W-:-:S04]  /*0590*/  IMAD R17, R17, 0x4, R4 ;  /* 0x0000000411117824 */ /* 0x000fc800078e0204 */
[C---:B0-----:R-:W-:Y:S01]  /*05a0*/  IMAD.IADD R15, R5.reuse, 0x1, R3 ;  /* 0x00000001050f7824 */ /* 0x041fe200078e0203 */
[----:B------:R-:W-:-:S03]  /*05b0*/  LEA R14, R5, R4, 0x2 ;  /* 0x00000004050e7211 */ /* 0x000fc600078e10ff */
[C---:B-1----:R-:W-:Y:S02]  /*05c0*/  IMAD R13, R15.reuse, 0x4, R4 ;  /* 0x000000040f0d7824 */ /* 0x042fe400078e0204 */
[----:B------:R-:W-:Y:S01]  /*05d0*/  IMAD.IADD R5, R15, 0x1, R3 ;  /* 0x000000010f057824 */ /* 0x000fe200078e0203 */
[----:B----4-:R0:W-:Y:S04]  /*05e0*/  @!P0 STS [R16], R7 ;  /* 0x0000000710008388 */ /* 0x0101e80000000800 */
[----:B------:R0:W-:Y:S04]  /*05f0*/  @P0 STS [R16], RZ ;  /* 0x000000ff10000388 */ /* 0x0001e80000000800 */
[----:B------:R0:W-:Y:S04]  /*0600*/  @P1 STS [R17], RZ ;  /* 0x000000ff11001388 */ /* 0x0001e80000000800 */
[----:B-----5:R0:W-:Y:S04]  /*0610*/  @!P1 STS [R17], R12 ;  /* 0x0000000c11009388 */ /* 0x0201e80000000800 */
[----:B------:R0:W-:Y:S04]  /*0620*/  @P2 STS [R14], RZ ;  /* 0x000000ff0e002388 */ /* 0x0001e80000000800 */
[----:B--2---:R0:W-:Y:S04]  /*0630*/  @!P2 STS [R14], R11 ;  /* 0x0000000b0e00a388 */ /* 0x0041e80000000800 */
[----:B------:R0:W-:Y:S04]  /*0640*/  @P3 STS [R13], RZ ;  /* 0x000000ff0d003388 */ /* 0x0001e80000000800 */
[----:B---3--:R0:W-:Y:S01]  /*0650*/  @!P3 STS [R13], R8 ;  /* 0x000000080d00b388 */ /* 0x0081e20000000800 */
[----:B------:R-:W-:-:S13]  /*0660*/  ISETP.GE.U32.AND P0, PT, R5, R2, PT ;  /* 0x000000020500720c */ /* 0x000fda0003f06070 */
[----:B0-----:R-:W-:Y:S05]  /*0670*/  @!P0 BRA `(.L_x_59) ;  /* 0xfffffffc00688947 */ /* 0x001fea000383ffff */
.L_x_55:
[----:B------:R-:W-:Y:S05]  /*0680*/  BSYNC.RECONVERGENT B0 ;  /* 0x0000000000007941 */ /* 0x000fea0003800200 */
.L_x_54:
[----:B------:R-:W0:Y:S01]  /*0690*/  I2F.U32.RP R7, R3 ;  /* 0x0000000300077306 */ /* 0x000e220000209000 */
[----:B------:R-:W-:Y:S01]  /*06a0*/  IMAD.IADD R5, R6, 0x1, R3 ;  /* 0x0000000106057824 */ /* 0x000fe200078e0203 */
[----:B------:R-:W-:Y:S01]  /*06b0*/  BAR.SYNC.DEFER_BLOCKING 0x0 ;  /* 0x0000000000007b1d */ /* 0x000fe20000010000 */
[----:B------:R-:W-:Y:S01]  /*06c0*/  ISETP.NE.U32.AND P2, PT, R3, RZ, PT ;  /* 0x000000ff0300720c */ /* 0x000fe20003f45070 */
[----:B------:R-:W-:Y:S02]  /*06d0*/  IMAD.MOV.U32 R12, RZ, RZ, 0x1 ;  /* 0x00000001ff0c7424 */ /* 0x000fe400078e00ff */
[----:B------:R-:W-:Y:S02]  /*06e0*/  ISETP.GE.U32.AND P0, PT, R5, R2, PT ;  /* 0x000000020500720c */ /* 0x000fe40003f06070 */
[----:B------:R-:W-:Y:S01]  /*06f0*/  VIMNMX.U32 R0, PT, PT, R2, R5, !PT ;  /* 0x0000000502007248 */ /* 0x000fe20007fe0000 */
[----:B0-----:R-:W0:Y:S02]  /*0700*/  MUFU.RCP R7, R7 ;  /* 0x0000000700077308 */ /* 0x001e240000001000 */
[----:B0-----:R-:W-:-:S06]  /*0710*/  IADD3 R8, PT, PT, R7, 0xffffffe, RZ ;  /* 0x0ffffffe07087810 */ /* 0x001fcc0007ffe0ff */
[----:B------:R0:W1:Y:S02]  /*0720*/  F2I.FTZ.U32.TRUNC.NTZ R9, R8 ;  /* 0x0000000800097305 */ /* 0x000064000021f000 */
[----:B0-----:R-:W-:Y:S02]  /*0730*/  HFMA2 R8, -RZ, RZ, 0, 0 ;  /* 0x00000000ff087431 */ /* 0x001fe400000001ff */
[----:B-1----:R-:W-:-:S04]  /*0740*/  IMAD.MOV R4, RZ, RZ, -R9 ;  /* 0x000000ffff047224 */ /* 0x002fc800078e0a09 */
[----:B------:R-:W-:Y:S01]  /*0750*/  IMAD R11, R4, R3, RZ ;  /* 0x00000003040b7224 */ /* 0x000fe200078e02ff */
[----:B------:R-:W-:-:S03]  /*0760*/  SEL R4, RZ, 0x1, P0 ;  /* 0x00000001ff047807 */ /* 0x000fc60000000000 */
[----:B------:R-:W-:Y:S01]  /*0770*/  IMAD.HI.U32 R11, R9, R11, R8 ;  /* 0x0000000b090b7227 */ /* 0x000fe200078e0008 */
[----:B------:R-:W-:Y:S02]  /*0780*/  IADD3 R0, PT, PT, R0, -R5, -R4 ;  /* 0x8000000500007210 */ /* 0x000fe40007ffe804 */
[----:B------:R-:W-:-:S03]  /*0790*/  LEA R9, R5, 0x2, 0x1 ;  /* 0x0000000205097811 */ /* 0x000fc600078e08ff */
[----:B------:R-:W-:-:S04]  /*07a0*/  IMAD.HI.U32 R7, R11, R0, RZ ;  /* 0x000000000b077227 */ /* 0x000fc800078e00ff */
[----:B------:R-:W-:-:S04]  /*07b0*/  IMAD.MOV R8, RZ, RZ, -R7 ;  /* 0x000000ffff087224 */ /* 0x000fc800078e0a07 */
[----:B------:R-:W-:Y:S01]  /*07c0*/  IMAD R0, R3, R8, R0 ;  /* 0x0000000803007224 */ /* 0x000fe200078e0200 */
[----:B------:R-:W-:-:S04]  /*07d0*/  IADD3 R8, PT, PT, R5, R3, RZ ;  /* 0x0000000305087210 */ /* 0x000fc80007ffe0ff */
[-C--:B------:R-:W-:Y:S02]  /*07e0*/  ISETP.GE.U32.AND P0, PT, R0, R3.reuse, PT ;  /* 0x000000030000720c */ /* 0x080fe40003f06070 */
[C---:B------:R-:W-:Y:S02]  /*07f0*/  LEA R10, R8.reuse, 0x2, 0x1 ;  /* 0x00000002080a7811 */ /* 0x040fe400078e08ff */
[----:B------:R-:W-:-:S09]  /*0800*/  IADD3 R11, PT, PT, R8, R3, RZ ;  /* 0x00000003080b7210 */ /* 0x000fd20007ffe0ff */
[----:B------:R-:W-:Y:S01]  /*0810*/  @P0 IMAD.IADD R0, R0, 0x1, -R3 ;  /* 0x0000000100000824 */ /* 0x000fe200078e0a03 */
[----:B------:R-:W-:-:S04]  /*0820*/  @P0 IADD3 R7, PT, PT, R7, 0x1, RZ ;  /* 0x0000000107070810 */ /* 0x000fc80007ffe0ff */
[----:B------:R-:W-:-:S13]  /*0830*/  ISETP.GE.U32.AND P1, PT, R0, R3, PT ;  /* 0x000000030000720c */ /* 0x000fda0003f26070 */
[----:B------:R-:W-:Y:S01]  /*0840*/  @P1 VIADD R7, R7, 0x1 ;  /* 0x0000000107071836 */ /* 0x000fe20000000000 */
[----:B------:R-:W-:-:S05]  /*0850*/  @!P2 LOP3.LUT R7, RZ, R3, RZ, 0x33, !PT ;  /* 0x00000003ff07a212 */ /* 0x000fca00078e33ff */
[----:B------:R-:W-:Y:S01]  /*0860*/  IMAD.IADD R0, R4, 0x1, R7 ;  /* 0x0000000104007824 */ /* 0x000fe200078e0207 */
[----:B------:R-:W-:-:S03]  /*0870*/  LEA R7, R6, 0x2, 0x1 ;  /* 0x0000000206077811 */ /* 0x000fc600078e08ff */
[----:B------:R-:W-:-:S05]  /*0880*/  VIADD R4, R0, 0x1 ;  /* 0x0000000100047836 */ /* 0x000fca0000000000 */
[----:B------:R-:W-:-:S07]  /*0890*/  LOP3.LUT R4, R4, 0x3, RZ, 0xc0, !PT ;  /* 0x0000000304047812 */ /* 0x000fce00078ec0ff */
.L_x_77:
[----:B------:R-:W-:Y:S01]  /*08a0*/  ISETP.GE.U32.AND P0, PT, R6, R2, PT ;  /* 0x000000020600720c */ /* 0x000fe20003f06070 */
[----:B------:R-:W-:-:S12]  /*08b0*/  BSSY.RECONVERGENT B1, `(.L_x_60) ;  /* 0x0000090000017945 */ /* 0x000fd80003800200 */
[----:B0123--:R-:W-:Y:S05]  /*08c0*/  @P0 BRA `(.L_x_61) ;  /* 0x0000000800380947 */ /* 0x00ffea0003800000 */
[----:B------:R-:W-:Y:S01]  /*08d0*/  ISETP.NE.AND P0, PT, R4, RZ, PT ;  /* 0x000000ff0400720c */ /* 0x000fe20003f05270 */
[----:B------:R-:W-:Y:S01]  /*08e0*/  BSSY.RECONVERGENT B0, `(.L_x_62) ;  /* 0x000003c000007945 */ /* 0x000fe20003800200 */
[----:B------:R-:W-:-:S11]  /*08f0*/  IMAD.MOV.U32 R13, RZ, RZ, R6 ;  /* 0x000000ffff0d7224 */ /* 0x000fd600078e0006 */
[----:B------:R-:W-:Y:S05]  /*0900*/  @!P0 BRA `(.L_x_63) ;  /* 0x0000000000e48947 */ /* 0x000fea0003800000 */
[----:B------:R-:W-:Y:S01]  /*0910*/  IMAD R15, R7, R12, RZ ;  /* 0x0000000c070f7224 */ /* 0x000fe200078e02ff */
        /* <DEDUP_REMOVED lines=16> */
.L_x_65:
[----:B------:R-:W-:Y:S05]  /*0a20*/  BSYNC.RECONVERGENT B2 ;  /* 0x0000000000027941 */ /* 0x000fea0003800200 */
.L_x_64:
[----:B------:R-:W-:Y:S01]  /*0a30*/  IMAD.MOV.U32 R13, RZ, RZ, R5 ;  /* 0x000000ffff0d7224 */ /* 0x000fe200078e0005 */
[----:B------:R-:W-:Y:S06]  /*0a40*/  @!P1 BRA `(.L_x_63) ;  /* 0x0000000000949947 */ /* 0x000fec0003800000 */
[----:B0-----:R-:W-:Y:S01]  /*0a50*/  IMAD R15, R9, R12, RZ ;  /* 0x0000000c090f7224 */ /* 0x001fe200078e02ff */
[----:B------:R-:W-:Y:S01]  /*0a60*/  BSSY.RECONVERGENT B2, `(.L_x_66) ;  /* 0x0000010000027945 */ /* 0x000fe20003800200 */
[----:B------:R-:W-:-:S03]  /*0a70*/  ISETP.NE.AND P1, PT, R4, 0x2, PT ;  /* 0x000000020400780c */ /* 0x000fc60003f25270 */
[----:B------:R-:W-:-:S04]  /*0a80*/  IADD3 R13, PT, PT, R15, -0x1, RZ ;  /* 0xffffffff0f0d7810 */ /* 0x000fc80007ffe0ff */
[----:B------:R-:W-:-:S04]  /*0a90*/  ISETP.GE.U32.AND P0, PT, R13, R12, PT ;  /* 0x0000000c0d00720c */ /* 0x000fc80003f06070 */
[----:B------:R-:W-:-:S13]  /*0aa0*/  ISETP.GT.U32.OR P0, PT, R15, 0x1000, !P0 ;  /* 0x000010000f00780c */ /* 0x000fda0004704470 */
[----:B------:R-:W-:Y:S05]  /*0ab0*/  @P0 BRA `(.L_x_67) ;  /* 0x0000000000280947 */ /* 0x000fea0003800000 */
[----:B------:R-:W0:Y:S01]  /*0ac0*/  S2UR UR5, SR_CgaCtaId ;  /* 0x00000000000579c3 */ /* 0x000e220000008800 */
[----:B------:R-:W-:Y:S01]  /*0ad0*/  UMOV UR4, 0x400 ;  /* 0x0000040000047882 */ /* 0x000fe20000000000 */
[----:B------:R-:W-:Y:S01]  /*0ae0*/  IMAD.IADD R13, R15, 0x1, -R12 ;  /* 0x000000010f0d7824 */ /* 0x000fe200078e0a0c */
[----:B0-----:R-:W-:-:S06]  /*0af0*/  ULEA UR4, UR5, UR4, 0x18 ;  /* 0x0000000405047291 */ /* 0x001fcc000f8ec0ff */
[----:B------:R-:W-:-:S05]  /*0b00*/  LEA R13, R13, UR4, 0x2 ;  /* 0x000000040d0d7c11 */ /* 0x000fca000f8e10ff */
[----:B------:R-:W-:Y:S02]  /*0b10*/  IMAD R14, R12, 0x4, R13 ;  /* 0x000000040c0e7824 */ /* 0x000fe400078e020d */
[----:B------:R-:W-:Y:S04]  /*0b20*/  LDS R13, [R13+-0x4] ;  /* 0xfffffc000d0d7984 */ /* 0x000fe80000000800 */
[----:B------:R-:W0:Y:S02]  /*0b30*/  LDS R16, [R14+-0x4] ;  /* 0xfffffc000e107984 */ /* 0x000e240000000800 */
[----:B0-----:R-:W-:-:S05]  /*0b40*/  FADD R15, R13, R16 ;  /* 0x000000100d0f7221 */ /* 0x001fca0000000000 */
[----:B------:R0:W-:Y:S02]  /*0b50*/  STS [R14+-0x4], R15 ;  /* 0xfffffc0f0e007388 */ /* 0x0001e40000000800 */
.L_x_67:
[----:B------:R-:W-:Y:S05]  /*0b60*/  BSYNC.RECONVERGENT B2 ;  /* 0x0000000000027941 */ /* 0x000fea0003800200 */
.L_x_66:
[----:B------:R-:W-:Y:S01]  /*0b70*/  MOV R13, R8 ;  /* 0x00000008000d7202 */ /* 0x000fe20000000f00 */
[----:B------:R-:W-:Y:S06]  /*0b80*/  @!P1 BRA `(.L_x_63) ;  /* 0x0000000000449947 */ /* 0x000fec0003800000 */
[----:B0-----:R-:W-:-:S04]  /*0b90*/  IMAD R15, R10, R12, RZ ;  /* 0x0000000c0a0f7224 */ /* 0x001fc800078e02ff */
[----:B------:R-:W-:-:S05]  /*0ba0*/  VIADD R13, R15, 0xffffffff ;  /* 0xffffffff0f0d7836 */ /* 0x000fca0000000000 */
[----:B------:R-:W-:Y:S01]  /*0bb0*/  ISETP.GE.U32.AND P0, PT, R13, R12, PT ;  /* 0x0000000c0d00720c */ /* 0x000fe20003f06070 */
[----:B------:R-:W-:-:S03]  /*0bc0*/  IMAD.MOV.U32 R13, RZ, RZ, R11 ;  /* 0x000000ffff0d7224 */ /* 0x000fc600078e000b */
[----:B------:R-:W-:-:S13]  /*0bd0*/  ISETP.GT.U32.OR P0, PT, R15, 0x1000, !P0 ;  /* 0x000010000f00780c */ /* 0x000fda0004704470 */
[----:B------:R-:W-:Y:S05]  /*0be0*/  @P0 BRA `(.L_x_63) ;  /* 0x00000000002c0947 */ /* 0x000fea0003800000 */
[----:B------:R-:W0:Y:S01]  /*0bf0*/  S2UR UR5, SR_CgaCtaId ;  /* 0x00000000000579c3 */ /* 0x000e220000008800 */
[----:B------:R-:W-:Y:S01]  /*0c00*/  UMOV UR4, 0x400 ;  /* 0x0000040000047882 */ /* 0x000fe20000000000 */
[----:B------:R-:W-:Y:S01]  /*0c10*/  IADD3 R13, PT, PT, R15, -R12, RZ ;  /* 0x8000000c0f0d7210 */ /* 0x000fe20007ffe0ff */
[----:B0-----:R-:W-:-:S06]  /*0c20*/  ULEA UR4, UR5, UR4, 0x18 ;  /* 0x0000000405047291 */ /* 0x001fcc000f8ec0ff */
[----:B------:R-:W-:Y:S01]  /*0c30*/  LEA R15, R13, UR4, 0x2 ;  /* 0x000000040d0f7c11 */ /* 0x000fe2000f8e10ff */
[----:B------:R-:W-:-:S04]  /*0c40*/  IMAD.MOV.U32 R13, RZ, RZ, R11 ;  /* 0x000000ffff0d7224 */ /* 0x000fc800078e000b */
[----:B------:R-:W-:Y:S02]  /*0c50*/  IMAD R14, R12, 0x4, R15 ;  /* 0x000000040c0e7824 */ /* 0x000fe400078e020f */
[----:B------:R-:W-:Y:S04]  /*0c60*/  LDS R15, [R15+-0x4] ;  /* 0xfffffc000f0f7984 */ /* 0x000fe80000000800 */
[----:B------:R-:W0:Y:S02]  /*0c70*/  LDS R16, [R14+-0x4] ;  /* 0xfffffc000e107984 */ /* 0x000e240000000800 */
[----:B0-----:R-:W-:-:S05]  /*0c80*/  FADD R17, R15, R16 ;  /* 0x000000100f117221 */ /* 0x001fca0000000000 */
[----:B------:R1:W-:Y:S02]  /*0c90*/  STS [R14+-0x4], R17 ;  /* 0xfffffc110e007388 */ /* 0x0003e40000000800 */
.L_x_63:
[----:B------:R-:W-:Y:S05]  /*0ca0*/  BSYNC.RECONVERGENT B0 ;  /* 0x0000000000007941 */ /* 0x000fea0003800200 */
.L_x_62:
[----:B------:R-:W-:-:S13]  /*0cb0*/  ISETP.GE.U32.AND P0, PT, R0, 0x3, PT ;  /* 0x000000030000780c */ /* 0x000fda0003f06070 */
[----:B------:R-:W-:Y:S05]  /*0cc0*/  @!P0 BRA `(.L_x_61) ;  /* 0x0000000400388947 */ /* 0x000fea0003800000 */
.L_x_76:
[-C--:B0123--:R-:W-:Y:S01]  /*0cd0*/  IMAD R14, R13, R12.reuse, R12 ;  /* 0x0000000c0d0e7224 */ /* 0x08ffe200078e020c */
[----:B------:R-:W-:Y:S01]  /*0ce0*/  IADD3 R15, PT, PT, R3, 0x1, R13 ;  /* 0x00000001030f7810 */ /* 0x000fe20007ffe00d */
[----:B------:R-:W-:Y:S02]  /*0cf0*/  BSSY.RECONVERGENT B0, `(.L_x_68) ;  /* 0x0000021000007945 */ /* 0x000fe40003800200 */
[----:B------:R-:W-:Y:S01]  /*0d00*/  IMAD.SHL.U32 R27, R14, 0x2, RZ ;  /* 0x000000020e1b7824 */ /* 0x000fe200078e00ff */
[C---:B------:R-:W-:Y:S01]  /*0d10*/  IADD3 R16, PT, PT, R15.reuse, R3, RZ ;  /* 0x000000030f107210 */ /* 0x040fe20007ffe0ff */
[----:B------:R-:W-:-:S03]  /*0d20*/  IMAD R15, R15, R12, RZ ;  /* 0x0000000c0f0f7224 */ /* 0x000fc600078e02ff */
[----:B------:R-:W-:Y:S01]  /*0d30*/  IADD3 R19, PT, PT, R27, -0x1, RZ ;  /* 0xffffffff1b137810 */ /* 0x000fe20007ffe0ff */
[C---:B------:R-:W-:Y:S01]  /*0d40*/  IMAD.IADD R17, R16.reuse, 0x1, R3 ;  /* 0x0000000110117824 */ /* 0x040fe200078e0203 */
[----:B------:R-:W-:Y:S01]  /*0d50*/  SHF.L.U32 R29, R15, 0x1, RZ ;  /* 0x000000010f1d7819 */ /* 0x000fe200000006ff */
[-C--:B------:R-:W-:Y:S01]  /*0d60*/  IMAD R16, R16, R12.reuse, RZ ;  /* 0x0000000c10107224 */ /* 0x080fe200078e02ff */
[-C--:B------:R-:W-:Y:S01]  /*0d70*/  ISETP.GE.U32.AND P1, PT, R19, R12.reuse, PT ;  /* 0x0000000c1300720c */ /* 0x080fe20003f26070 */
[----:B------:R-:W-:Y:S02]  /*0d80*/  IMAD R17, R17, R12, RZ ;  /* 0x0000000c11117224 */ /* 0x000fe400078e02ff */
[----:B------:R-:W-:Y:S01]  /*0d90*/  IMAD.SHL.U32 R15, R16, 0x2, RZ ;  /* 0x00000002100f7824 */ /* 0x000fe200078e00ff */
[----:B------:R-:W-:Y:S01]  /*0da0*/  ISETP.GT.U32.OR P1, PT, R27, 0x1000, !P1 ;  /* 0x000010001b00780c */ /* 0x000fe20004f24470 */
[----:B------:R-:W-:Y:S02]  /*0db0*/  IMAD.SHL.U32 R17, R17, 0x2, RZ ;  /* 0x0000000211117824 */ /* 0x000fe400078e00ff */
[----:B------:R-:W-:-:S02]  /*0dc0*/  VIADD R21, R29, 0xffffffff ;  /* 0xffffffff1d157836 */ /* 0x000fc40000000000 */
[----:B------:R-:W-:Y:S01]  /*0dd0*/  VIADD R23, R15, 0xffffffff ;  /* 0xffffffff0f177836 */ /* 0x000fe20000000000 */
[----:B------:R-:W-:Y:S02]  /*0de0*/  IADD3 R25, PT, PT, R17, -0x1, RZ ;  /* 0xffffffff11197810 */ /* 0x000fe40007ffe0ff */
[-C--:B------:R-:W-:Y:S02]  /*0df0*/  ISETP.GE.U32.AND P0, PT, R21, R12.reuse, PT ;  /* 0x0000000c1500720c */ /* 0x080fe40003f06070 */
[-C--:B------:R-:W-:Y:S02]  /*0e00*/  ISETP.GE.U32.AND P3, PT, R23, R12.reuse, PT ;  /* 0x0000000c1700720c */ /* 0x080fe40003f66070 */
[----:B------:R-:W-:Y:S02]  /*0e10*/  ISETP.GE.U32.AND P2, PT, R25, R12, PT ;  /* 0x0000000c1900720c */ /* 0x000fe40003f46070 */
[----:B------:R-:W-:Y:S02]  /*0e20*/  ISETP.GT.U32.OR P0, PT, R29, 0x1000, !P0 ;  /* 0x000010001d00780c */ /* 0x000fe40004704470 */
[----:B------:R-:W-:-:S02]  /*0e30*/  ISETP.GT.U32.OR P3, PT, R15, 0x1000, !P3 ;  /* 0x000010000f00780c */ /* 0x000fc40005f64470 */
[----:B------:R-:W-:Y:S01]  /*0e40*/  ISETP.GT.U32.OR P2, PT, R17, 0x1000, !P2 ;  /* 0x000010001100780c */ /* 0x000fe20005744470 */
[----:B------:R-:W-:-:S12]  /*0e50*/  @P1 BRA `(.L_x_69) ;  /* 0x0000000000281947 */ /* 0x000fd80003800000 */
        /* <DEDUP_REMOVED lines=10> */
.L_x_69:
[----:B------:R-:W-:Y:S05]  /*0f00*/  BSYNC.RECONVERGENT B0 ;  /* 0x0000000000007941 */ /* 0x000fea0003800200 */
.L_x_68:
[----:B------:R-:W-:Y:S04]  /*0f10*/  BSSY.RECONVERGENT B0, `(.L_x_70) ;  /* 0x000000c000007945 */ /* 0x000fe80003800200 */
[----:B------:R-:W-:Y:S05]  /*0f20*/  @P0 BRA `(.L_x_71) ;  /* 0x0000000000280947 */ /* 0x000fea0003800000 */
[----:B------:R-:W1:Y:S01]  /*0f30*/  S2UR UR5, SR_CgaCtaId ;  /* 0x00000000000579c3 */ /* 0x000e620000008800 */
[----:B------:R-:W-:Y:S01]  /*0f40*/  UMOV UR4, 0x400 ;  /* 0x0000040000047882 */ /* 0x000fe20000000000 */
[----:B0-----:R-:W-:Y:S01]  /*0f50*/  IADD3 R14, PT, PT, R29, -R12, RZ ;  /* 0x8000000c1d0e7210 */ /* 0x001fe20007ffe0ff */
[----:B-1----:R-:W-:-:S06]  /*0f60*/  ULEA UR4, UR5, UR4, 0x18 ;  /* 0x0000000405047291 */ /* 0x002fcc000f8ec0ff */
[----:B------:R-:W-:-:S05]  /*0f70*/  LEA R19, R14, UR4, 0x2 ;  /* 0x000000040e137c11 */ /* 0x000fca000f8e10ff */
[----:B------:R-:W-:Y:S02]  /*0f80*/  IMAD R14, R12, 0x4, R19 ;  /* 0x000000040c0e7824 */ /* 0x000fe400078e0213 */
[----:B------:R-:W-:Y:S04]  /*0f90*/  LDS R19, [R19+-0x4] ;  /* 0xfffffc0013137984 */ /* 0x000fe80000000800 */
[----:B------:R-:W0:Y:S02]  /*0fa0*/  LDS R16, [R14+-0x4] ;  /* 0xfffffc000e107984 */ /* 0x000e240000000800 */
[----:B0-----:R-:W-:-:S05]  /*0fb0*/  FADD R21, R19, R16 ;  /* 0x0000001013157221 */ /* 0x001fca0000000000 */
[----:B------:R1:W-:Y:S02]  /*0fc0*/  STS [R14+-0x4], R21 ;  /* 0xfffffc150e007388 */ /* 0x0003e40000000800 */
.L_x_71:
[----:B------:R-:W-:Y:S05]  /*0fd0*/  BSYNC.RECONVERGENT B0 ;  /* 0x0000000000007941 */ /* 0x000fea0003800200 */
.L_x_70:
[----:B------:R-:W-:Y:S04]  /*0fe0*/  BSSY.RECONVERGENT B0, `(.L_x_72) ;  /* 0x000000c000007945 */ /* 0x000fe80003800200 */
[----:B------:R-:W-:Y:S05]  /*0ff0*/  @P3 BRA `(.L_x_73) ;  /* 0x0000000000283947 */ /* 0x000fea0003800000 */
[----:B------:R-:W2:Y:S01]  /*1000*/  S2UR UR5, SR_CgaCtaId ;  /* 0x00000000000579c3 */ /* 0x000ea20000008800 */
[----:B------:R-:W-:Y:S01]  /*1010*/  UMOV UR4, 0x400 ;  /* 0x0000040000047882 */ /* 0x000fe20000000000 */
[----:B------:R-:W-:Y:S01]  /*1020*/  IMAD.IADD R15, R15, 0x1, -R12 ;  /* 0x000000010f0f7824 */ /* 0x000fe200078e0a0c */
[----:B--2---:R-:W-:-:S06]  /*1030*/  ULEA UR4, UR5, UR4, 0x18 ;  /* 0x0000000405047291 */ /* 0x004fcc000f8ec0ff */
[----:B------:R-:W-:-:S04]  /*1040*/  LEA R15, R15, UR4, 0x2 ;  /* 0x000000040f0f7c11 */ /* 0x000fc8000f8e10ff */
[----:B01----:R-:W-:Y:S02]  /*1050*/  LEA R14, R12, R15, 0x2 ;  /* 0x0000000f0c0e7211 */ /* 0x003fe400078e10ff */
[----:B------:R-:W-:Y:S04]  /*1060*/  LDS R15, [R15+-0x4] ;  /* 0xfffffc000f0f7984 */ /* 0x000fe80000000800 */
[----:B------:R-:W0:Y:S02]  /*1070*/  LDS R16, [R14+-0x4] ;  /* 0xfffffc000e107984 */ /* 0x000e240000000800 */
[----:B0-----:R-:W-:-:S05]  /*1080*/  FADD R19, R15, R16 ;  /* 0x000000100f137221 */ /* 0x001fca0000000000 */
[----:B------:R2:W-:Y:S02]  /*1090*/  STS [R14+-0x4], R19 ;  /* 0xfffffc130e007388 */ /* 0x0005e40000000800 */
.L_x_73:
[----:B------:R-:W-:Y:S05]  /*10a0*/  BSYNC.RECONVERGENT B0 ;  /* 0x0000000000007941 */ /* 0x000fea0003800200 */
.L_x_72:
[----:B------:R-:W-:Y:S04]  /*10b0*/  BSSY.RECONVERGENT B0, `(.L_x_74) ;  /* 0x000000c000007945 */ /* 0x000fe80003800200 */
[----:B------:R-:W-:Y:S05]  /*10c0*/  @P2 BRA `(.L_x_75) ;  /* 0x0000000000282947 */ /* 0x000fea0003800000 */
[----:B------:R-:W3:Y:S01]  /*10d0*/  S2UR UR5, SR_CgaCtaId ;  /* 0x00000000000579c3 */ /* 0x000ee20000008800 */
[----:B------:R-:W-:Y:S01]  /*10e0*/  UMOV UR4, 0x400 ;  /* 0x0000040000047882 */ /* 0x000fe20000000000 */
[----:B------:R-:W-:Y:S01]  /*10f0*/  IMAD.IADD R17, R17, 0x1, -R12 ;  /* 0x0000000111117824 */ /* 0x000fe200078e0a0c */
[----:B---3--:R-:W-:-:S06]  /*1100*/  ULEA UR4, UR5, UR4, 0x18 ;  /* 0x0000000405047291 */ /* 0x008fcc000f8ec0ff */
[----:B------:R-:W-:-:S05]  /*1110*/  LEA R17, R17, UR4, 0x2 ;  /* 0x0000000411117c11 */ /* 0x000fca000f8e10ff */
[----:B012---:R-:W-:Y:S02]  /*1120*/  IMAD R14, R12, 0x4, R17 ;  /* 0x000000040c0e7824 */ /* 0x007fe400078e0211 */
[----:B------:R-:W-:Y:S04]  /*1130*/  LDS R17, [R17+-0x4] ;  /* 0xfffffc0011117984 */ /* 0x000fe80000000800 */
[----:B------:R-:W0:Y:S02]  /*1140*/  LDS R16, [R14+-0x4] ;  /* 0xfffffc000e107984 */ /* 0x000e240000000800 */
[----:B0-----:R-:W-:-:S05]  /*1150*/  FADD R15, R17, R16 ;  /* 0x00000010110f7221 */ /* 0x001fca0000000000 */
[----:B------:R3:W-:Y:S02]  /*1160*/  STS [R14+-0x4], R15 ;  /* 0xfffffc0f0e007388 */ /* 0x0007e40000000800 */
.L_x_75:
[----:B------:R-:W-:Y:S05]  /*1170*/  BSYNC.RECONVERGENT B0 ;  /* 0x0000000000007941 */ /* 0x000fea0003800200 */
.L_x_74:
[----:B------:R-:W-:-:S04]  /*1180*/  IADD3 R13, PT, PT, R2, R13, RZ ;  /* 0x0000000d020d7210 */ /* 0x000fc80007ffe0ff */
[----:B------:R-:W-:-:S13]  /*1190*/  ISETP.GE.U32.AND P0, PT, R13, R2, PT ;  /* 0x000000020d00720c */ /* 0x000fda0003f06070 */
[----:B------:R-:W-:Y:S05]  /*11a0*/  @!P0 BRA `(.L_x_76) ;  /* 0xfffffff800c88947 */ /* 0x000fea000383ffff */
.L_x_61:
[----:B------:R-:W-:Y:S05]  /*11b0*/  BSYNC.RECONVERGENT B1 ;  /* 0x0000000000017941 */ /* 0x000fea0003800200 */
.L_x_60:
[----:B------:R-:W-:Y:S01]  /*11c0*/  IMAD.SHL.U32 R12, R12, 0x2, RZ ;  /* 0x000000020c0c7824 */ /* 0x000fe200078e00ff */
[----:B------:R-:W-:Y:S04]  /*11d0*/  BAR.SYNC.DEFER_BLOCKING 0x0 ;  /* 0x0000000000007b1d */ /* 0x000fe80000010000 */
[----:B------:R-:W-:-:S13]  /*11e0*/  ISETP.GE.U32.AND P0, PT, R12, R2, PT ;  /* 0x000000020c00720c */ /* 0x000fda0003f06070 */
[----:B------:R-:W-:Y:S05]  /*11f0*/  @!P0 BRA `(.L_x_77) ;  /* 0xfffffff400a88947 */ /* 0x000fea000383ffff */
[----:B------:R-:W-:-:S07]  /*1200*/  IMAD.MOV.U32 R12, RZ, RZ, 0x400 ;  /* 0x00000400ff0c7424 */ /* 0x000fce00078e00ff */
.L_x_92:
[----:B------:R-:W-:Y:S01]  /*1210*/  ISETP.GE.U32.AND P1, PT, R6, R2, PT ;  /* 0x000000020600720c */ /* 0x000fe20003f26070 */
[----:B------:R-:W-:-:S12]  /*1220*/  BSSY.RECONVERGENT B1, `(.L_x_78) ;  /* 0x000008b000017945 */ /* 0x000fd80003800200 */
[----:B01--4-:R-:W-:Y:S05]  /*1230*/  @P1 BRA `(.L_x_79) ;  /* 0x0000000800241947 */ /* 0x013fea0003800000 */
[----:B------:R-:W-:Y:S01]  /*1240*/  ISETP.NE.AND P0, PT, R4, RZ, PT ;  /* 0x000000ff0400720c */ /* 0x000fe20003f05270 */
[----:B------:R-:W-:Y:S01]  /*1250*/  BSSY.RECONVERGENT B0, `(.L_x_80) ;  /* 0x0000036000007945 */ /* 0x000fe20003800200 */
[----:B0123--:R-:W-:-:S11]  /*1260*/  MOV R14, R6 ;  /* 0x00000006000e7202 */ /* 0x00ffd60000000f00 */
        /* <DEDUP_REMOVED lines=16> */
.L_x_83:
[----:B------:R-:W-:Y:S05]  /*1370*/  BSYNC.RECONVERGENT B2 ;  /* 0x0000000000027941 */ /* 0x000fea0003800200 */
.L_x_82:
        /* <DEDUP_REMOVED lines=17> */
.L_x_85:
[----:B------:R-:W-:Y:S05]  /*1490*/  BSYNC.RECONVERGENT B2 ;  /* 0x0000000000027941 */ /* 0x000fea0003800200 */
.L_x_84:
[----:B0-----:R-:W-:Y:S01]  /*14a0*/  IMAD.MOV.U32 R14, RZ, RZ, R8 ;  /* 0x000000ffff0e7224 */ /* 0x001fe200078e0008 */
        /* <DEDUP_REMOVED lines=13> */
[----:B0-----:R-:W-:Y:S01]  /*1580*/  FADD R16, R13, R14 ;  /* 0x0000000e0d107221 */ /* 0x001fe20000000000 */
[----:B------:R-:W-:-:S04]  /*1590*/  IMAD.MOV.U32 R14, RZ, RZ, R11 ;  /* 0x000000ffff0e7224 */ /* 0x000fc800078e000b */
[----:B------:R0:W-:Y:S03]  /*15a0*/  STS [R15+-0x4], R16 ;  /* 0xfffffc100f007388 */ /* 0x0001e60000000800 */
.L_x_81:
[----:B------:R-:W-:Y:S05]  /*15b0*/  BSYNC.RECONVERGENT B0 ;  /* 0x0000000000007941 */ /* 0x000fea0003800200 */
.L_x_80:
[----:B------:R-:W-:-:S13]  /*15c0*/  ISETP.GE.U32.AND P0, PT, R0, 0x3, PT ;  /* 0x000000030000780c */ /* 0x000fda0003f06070 */
[----:B------:R-:W-:Y:S05]  /*15d0*/  @!P0 BRA `(.L_x_79) ;  /* 0x00000004003c8947 */ /* 0x000fea0003800000 */
[----:B------:R-:W-:Y:S01]  /*15e0*/  IMAD.SHL.U32 R20, R14, 0x2, RZ ;  /* 0x000000020e147824 */ /* 0x000fe200078e00ff */
[----:B------:R-:W-:Y:S01]  /*15f0*/  IADD3 R13, PT, PT, R3, R14, RZ ;  /* 0x0000000e030d7210 */ /* 0x000fe20007ffe0ff */
[----:B------:R-:W-:Y:S02]  /*1600*/  BSSY.RECONVERGENT B0, `(.L_x_86) ;  /* 0x000001f000007945 */ /* 0x000fe40003800200 */
[----:B------:R-:W-:Y:S01]  /*1610*/  VIADD R17, R20, 0x3 ;  /* 0x0000000314117836 */ /* 0x000fe20000000000 */
[----:B0-----:R-:W-:-:S03]  /*1620*/  LEA R15, R13, 0x3, 0x1 ;  /* 0x000000030d0f7811 */ /* 0x001fc600078e08ff */
[--C-:B------:R-:W-:Y:S02]  /*1630*/  IMAD.IADD R19, R2, 0x1, R17.reuse ;  /* 0x0000000102137824 */ /* 0x100fe400078e0211 */
[----:B------:R-:W-:Y:S02]  /*1640*/  IMAD R21, R3, 0x6, R17 ;  /* 0x0000000603157824 */ /* 0x000fe400078e0211 */
[-C--:B------:R-:W-:Y:S02]  /*1650*/  IMAD R17, R17, R12.reuse, -0x1 ;  /* 0xffffffff11117424 */ /* 0x080fe400078e020c */
[-C--:B------:R-:W-:Y:S02]  /*1660*/  IMAD R16, R19, R12.reuse, RZ ;  /* 0x0000000c13107224 */ /* 0x080fe400078e02ff */
[-C--:B------:R-:W-:Y:S01]  /*1670*/  IMAD R15, R15, R12.reuse, RZ ;  /* 0x0000000c0f0f7224 */ /* 0x080fe200078e02ff */
[----:B------:R-:W-:Y:S01]  /*1680*/  ISETP.GT.U32.AND P0, PT, R17, 0xfff, PT ;  /* 0x00000fff1100780c */ /* 0x000fe20003f04070 */
[----:B------:R-:W-:-:S02]  /*1690*/  IMAD R18, R21, R12, RZ ;  /* 0x0000000c15127224 */ /* 0x000fc400078e02ff */
[----:B------:R-:W-:Y:S01]  /*16a0*/  VIADD R16, R16, 0xffffffff ;  /* 0xffffffff10107836 */ /* 0x000fe20000000000 */
[----:B------:R-:W-:Y:S01]  /*16b0*/  IADD3 R15, PT, PT, R15, -0x1, RZ ;  /* 0xffffffff0f0f7810 */ /* 0x000fe20007ffe0ff */
[----:B------:R-:W-:-:S03]  /*16c0*/  VIADD R18, R18, 0xffffffff ;  /* 0xffffffff12127836 */ /* 0x000fc60000000000 */
[----:B------:R-:W-:Y:S02]  /*16d0*/  ISETP.GT.U32.AND P3, PT, R16, 0xfff, PT ;  /* 0x00000fff1000780c */ /* 0x000fe40003f64070 */
[----:B------:R-:W-:Y:S02]  /*16e0*/  ISETP.GT.U32.AND P2, PT, R15, 0xfff, PT ;  /* 0x00000fff0f00780c */ /* 0x000fe40003f44070 */
[----:B------:R-:W-:Y:S02]  /*16f0*/  ISETP.GT.U32.AND P4, PT, R18, 0xfff, PT ;  /* 0x00000fff1200780c */ /* 0x000fe40003f84070 */
[----:B------:R-:W-:Y:S01]  /*1700*/  SHF.L.U32 R16, R14, 0x3, RZ ;  /* 0x000000030e107819 */ /* 0x000fe200000006ff */
[----:B------:R-:W-:Y:S10]  /*1710*/  @P0 BRA `(.L_x_87) ;  /* 0x0000000000340947 */ /* 0x000ff40003800000 */
[----:B------:R-:W0:Y:S01]  /*1720*/  S2UR UR5, SR_CgaCtaId ;  /* 0x00000000000579c3 */ /* 0x000e220000008800 */
[----:B------:R-:W-:Y:S01]  /*1730*/  UMOV UR4, 0x400 ;  /* 0x0000040000047882 */ /* 0x000fe20000000000 */
[----:B------:R-:W-:Y:S02]  /*1740*/  VIADD R15, R20, 0x2 ;  /* 0x00000002140f7836 */ /* 0x000fe40000000000 */
[----:B------:R-:W-:Y:S02]  /*1750*/  VIADD R17, R16, 0xc ;  /* 0x0000000c10117836 */ /* 0x000fe40000000000 */
[----:B------:R-:W-:Y:S01]  /*1760*/  IMAD R15, R15, R12, RZ ;  /* 0x0000000c0f0f7224 */ /* 0x000fe200078e02ff */
[----:B0-----:R-:W-:-:S04]  /*1770*/  ULEA UR4, UR5, UR4, 0x18 ;  /* 0x0000000405047291 */ /* 0x001fc8000f8ec0ff */
[----:B------:R-:W-:Y:S02]  /*1780*/  UIADD3 UR5, UPT, UPT, UR4, -0x4, URZ ;  /* 0xfffffffc04057890 */ /* 0x000fe4000fffe0ff */
[----:B------:R-:W-:-:S04]  /*1790*/  LEA R15, R15, UR4, 0x2 ;  /* 0x000000040f0f7c11 */ /* 0x000fc8000f8e10ff */
[----:B------:R-:W-:Y:S02]  /*17a0*/  IMAD R17, R17, R12, UR5 ;  /* 0x0000000511117e24 */ /* 0x000fe4000f8e020c */
[----:B------:R-:W-:Y:S04]  /*17b0*/  LDS R15, [R15+-0x4] ;  /* 0xfffffc000f0f7984 */ /* 0x000fe80000000800 */
[----:B------:R-:W0:Y:S02]  /*17c0*/  LDS R18, [R17] ;  /* 0x0000000011127984 */ /* 0x000e240000000800 */
[----:B0-----:R-:W-:-:S05]  /*17d0*/  FADD R18, R15, R18 ;  /* 0x000000120f127221 */ /* 0x001fca0000000000 */
[----:B------:R0:W-:Y:S02]  /*17e0*/  STS [R17], R18 ;  /* 0x0000001211007388 */ /* 0x0001e40000000800 */
.L_x_87:
[----:B------:R-:W-:Y:S05]  /*17f0*/  BSYNC.RECONVERGENT B0 ;  /* 0x0000000000007941 */ /* 0x000fea0003800200 */
.L_x_86:
[----:B------:R-:W-:Y:S01]  /*1800*/  BSSY.RECONVERGENT B0, `(.L_x_88) ;  /* 0x000000e000007945 */ /* 0x000fe20003800200 */
[----:B0-----:R-:W-:Y:S02]  /*1810*/  SHF.L.U32 R18, R12, 0x3, RZ ;  /* 0x000000030c127819 */ /* 0x001fe400000006ff */
[----:B------:R-:W-:Y:S01]  /*1820*/  LEA R15, R13, 0xc, 0x3 ;  /* 0x0000000c0d0f7811 */ /* 0x000fe200078e18ff */
[----:B------:R-:W-:Y:S06]  /*1830*/  @P2 BRA `(.L_x_89) ;  /* 0x0000000000282947 */ /* 0x000fec0003800000 */
        /* <DEDUP_REMOVED lines=10> */
.L_x_89:
[----:B------:R-:W-:Y:S05]  /*18e0*/  BSYNC.RECONVERGENT B0 ;  /* 0x0000000000007941 */ /* 0x000fea0003800200 */
.L_x_88:
[----:B------:R-:W-:Y:S04]  /*18f0*/  BSSY.RECONVERGENT B0, `(.L_x_90) ;  /* 0x000000f000007945 */ /* 0x000fe80003800200 */
[----:B------:R-:W-:Y:S05]  /*1900*/  @P3 BRA `(.L_x_91) ;  /* 0x0000000000343947 */ /* 0x000fea0003800000 */
[----:B------:R-:W1:Y:S01]  /*1910*/  S2UR UR5, SR_CgaCtaId ;  /* 0x00000000000579c3 */ /* 0x000e620000008800 */
[----:B------:R-:W-:Y:S01]  /*1920*/  UMOV UR4, 0x400 ;  /* 0x0000040000047882 */ /* 0x000fe20000000000 */
[C---:B0-----:R-:W-:Y:S02]  /*1930*/  IMAD R15, R3.reuse, 0x10, R16 ;  /* 0x00000010030f7824 */ /* 0x041fe400078e0210 */
[----:B------:R-:W-:-:S03]  /*1940*/  IMAD R13, R3, 0x2, R14 ;  /* 0x00000002030d7824 */ /* 0x000fc600078e020e */
[----:B------:R-:W-:Y:S01]  /*1950*/  IADD3 R15, PT, PT, R15, 0xc, RZ ;  /* 0x0000000c0f0f7810 */ /* 0x000fe20007ffe0ff */
        /* <DEDUP_REMOVED lines=8> */
.L_x_91:
[----:B------:R-:W-:Y:S05]  /*19e0*/  BSYNC.RECONVERGENT B0 ;  /* 0x0000000000007941 */ /* 0x000fea0003800200 */
.L_x_90:
[----:B------:R-:W-:Y:S05]  /*19f0*/  @P4 BRA `(.L_x_79) ;  /* 0x0000000000344947 */ /* 0x000fea0003800000 */
[----:B------:R-:W2:Y:S01]  /*1a00*/  S2UR UR5, SR_CgaCtaId ;  /* 0x00000000000579c3 */ /* 0x000ea20000008800 */
[----:B------:R-:W-:Y:S01]  /*1a10*/  UMOV UR4, 0x400 ;  /* 0x0000040000047882 */ /* 0x000fe20000000000 */
[C---:B------:R-:W-:Y:S02]  /*1a20*/  IMAD R16, R3.reuse, 0x18, R16 ;  /* 0x0000001803107824 */ /* 0x040fe400078e0210 */
[----:B------:R-:W-:Y:S02]  /*1a30*/  IMAD R13, R3, 0x3, R14 ;  /* 0x00000003030d7824 */ /* 0x000fe400078e020e */
[----:B01----:R-:W-:Y:S02]  /*1a40*/  VIADD R15, R16, 0xc ;  /* 0x0000000c100f7836 */ /* 0x003fe40000000000 */
[----:B------:R-:W-:Y:S01]  /*1a50*/  IMAD R13, R18, R13, R18 ;  /* 0x0000000d120d7224 */ /* 0x000fe200078e0212 */
[----:B--2---:R-:W-:-:S04]  /*1a60*/  ULEA UR4, UR5, UR4, 0x18 ;  /* 0x0000000405047291 */ /* 0x004fc8000f8ec0ff */
[----:B------:R-:W-:-:S05]  /*1a70*/  UIADD3 UR5, UPT, UPT, UR4, -0x4, URZ ;  /* 0xfffffffc04057890 */ /* 0x000fca000fffe0ff */
[----:B------:R-:W-:Y:S01]  /*1a80*/  LDS R13, [R13+UR4+-0x4] ;  /* 0xfffffc040d0d7984 */ /* 0x000fe20008000800 */
[----:B------:R-:W-:-:S05]  /*1a90*/  IMAD R15, R15, R12, UR5 ;  /* 0x000000050f0f7e24 */ /* 0x000fca000f8e020c */
[----:B------:R-:W0:Y:S02]  /*1aa0*/  LDS R14, [R15] ;  /* 0x000000000f0e7984 */ /* 0x000e240000000800 */
[----:B0-----:R-:W-:-:S05]  /*1ab0*/  FADD R14, R13, R14 ;  /* 0x0000000e0d0e7221 */ /* 0x001fca0000000000 */
[----:B------:R4:W-:Y:S02]  /*1ac0*/  STS [R15], R14 ;  /* 0x0000000e0f007388 */ /* 0x0009e40000000800 */
.L_x_79:
[----:B------:R-:W-:Y:S05]  /*1ad0*/  BSYNC.RECONVERGENT B1 ;  /* 0x0000000000017941 */ /* 0x000fea0003800200 */
.L_x_78:
        /* <DEDUP_REMOVED lines=13> */
.L_x_95:
[----:B------:R-:W-:Y:S05]  /*1bb0*/  YIELD ;  /* 0x0000000000007946 */ /* 0x000fea0003800000 */
[----:B------:R-:W5:Y:S02]  /*1bc0*/  ATOMG.E.OR.STRONG.GPU PT, R5, desc[UR6][R8.64], RZ ;  /* 0x800000ff080579a8 */ /* 0x000f64000b1ef106 */
[----:B-----5:R-:W-:-:S13]  /*1bd0*/  ISETP.NE.AND P0, PT, R5, RZ, PT ;  /* 0x000000ff0500720c */ /* 0x020fda0003f05270 */
[----:B------:R-:W-:Y:S05]  /*1be0*/  @!P0 BRA `(.L_x_95) ;  /* 0xfffffffc00f08947 */ /* 0x000fea000383ffff */
[----:B------:R-:W-:Y:S05]  /*1bf0*/  BSYNC B0 ;  /* 0x0000000000007941 */ /* 0x000fea0003800000 */
.L_x_94:
[----:B------:R-:W0:Y:S01]  /*1c00*/  LDC.64 R10, c[0x0][0x398] ;  /* 0x0000e600ff0a7b82 */ /* 0x000e220000000a00 */
[----:B-1234-:R-:W1:Y:S01]  /*1c10*/  S2R R14, SR_CgaCtaId ;  /* 0x00000000000e7919 */ /* 0x01ee620000008800 */
[----:B------:R-:W2:Y:S01]  /*1c20*/  LDCU UR4, c[0x0][0x3a0] ;  /* 0x00007400ff0477ac */ /* 0x000ea20008000800 */
[----:B0-----:R-:W-:-:S05]  /*1c30*/  IMAD.WIDE.U32 R10, R12, 0x4, R10 ;  /* 0x000000040c0a7825 */ /* 0x001fca00078e000a */
[----:B------:R-:W3:Y:S01]  /*1c40*/  LDG.E R5, desc[UR6][R10.64] ;  /* 0x000000060a057981 */ /* 0x000ee2000c1e1900 */
[----:B------:R-:W-:Y:S01]  /*1c50*/  IMAD R7, R3, R12, RZ ;  /* 0x0000000c03077224 */ /* 0x000fe200078e02ff */
[----:B------:R-:W-:-:S04]  /*1c60*/  MOV R13, 0x400 ;  /* 0x00000400000d7802 */ /* 0x000fc80000000f00 */
[----:B------:R-:W-:Y:S02]  /*1c70*/  SHF.L.U32 R7, R7, 0x2, RZ ;  /* 0x0000000207077819 */ /* 0x000fe400000006ff */
[----:B-1----:R-:W-:Y:S02]  /*1c80*/  LEA R14, R14, R13, 0x18 ;  /* 0x0000000d0e0e7211 */ /* 0x002fe400078ec0ff */
[----:B------:R-:W-:Y:S01]  /*1c90*/  LOP3.LUT R7, RZ, R7, RZ, 0x33, !PT ;  /* 0x00000007ff077212 */ /* 0x000fe200078e33ff */
[----:B------:R-:W0:Y:S04]  /*1ca0*/  S2R R13, SR_LANEID ;  /* 0x00000000000d7919 */ /* 0x000e280000000000 */
[----:B--2---:R-:W-:-:S05]  /*1cb0*/  VIADD R7, R7, UR4 ;  /* 0x0000000407077c36 */ /* 0x004fca0008000000 */
[----:B------:R-:W-:-:S05]  /*1cc0*/  VIADDMNMX.U32 R7, R2, 0xffffffff, R7, PT ;  /* 0xffffffff02077846 */ /* 0x000fca0003800007 */
[----:B------:R-:W-:-:S05]  /*1cd0*/  IMAD R7, R7, 0x4, R14 ;  /* 0x0000000407077824 */ /* 0x000fca00078e020e */
[----:B------:R-:W3:Y:S02]  /*1ce0*/  LDS R14, [R7] ;  /* 0x00000000070e7984 */ /* 0x000ee40000000800 */
[----:B---3--:R-:W-:-:S05]  /*1cf0*/  FADD R5, R5, R14 ;  /* 0x0000000e05057221 */ /* 0x008fca0000000000 */
        /* <DEDUP_REMOVED lines=10> */
.L_x_93:
        /* <DEDUP_REMOVED lines=8> */
.L_x_98:
[----:B------:R-:W-:Y:S05]  /*1e20*/  YIELD ;  /* 0x0000000000007946 */ /* 0x000fea0003800000 */
[----:B------:R-:W2:Y:S02]  /*1e30*/  ATOMG.E.OR.STRONG.GPU PT, R5, desc[UR6][R8.64], RZ ;  /* 0x800000ff080579a8 */ /* 0x000ea4000b1ef106 */
[----:B--2---:R-:W-:-:S13]  /*1e40*/  ISETP.NE.AND P0, PT, R5, RZ, PT ;  /* 0x000000ff0500720c */ /* 0x004fda0003f05270 */
[----:B------:R-:W-:Y:S05]  /*1e50*/  @!P0 BRA `(.L_x_98) ;  /* 0xfffffffc00f08947 */ /* 0x000fea000383ffff */
[----:B------:R-:W-:Y:S05]  /*1e60*/  BSYNC B0 ;  /* 0x0000000000007941 */ /* 0x000fea0003800000 */
.L_x_97:
        /* <DEDUP_REMOVED lines=11> */
[----:B------:R-:W-:Y:S02]  /*1f20*/  IMAD R5, R4, R3, R6 ;  /* 0x0000000304057224 */ /* 0x000fe400078e0206 */
[----:B------:R-:W-:Y:S01]  /*1f30*/  IMAD.MOV R9, RZ, RZ, -R4 ;  /* 0x000000ffff097224 */ /* 0x000fe200078e0a04 */
[----:B0-----:R-:W-:-:S06]  /*1f40*/  ULEA UR4, UR5, UR4, 0x18 ;  /* 0x0000000405047291 */ /* 0x001fcc000f8ec0ff */
[----:B------:R-:W-:-:S07]  /*1f50*/  LEA R7, R6, UR4, 0x2 ;  /* 0x0000000406077c11 */ /* 0x000fce000f8e10ff */
.L_x_101:
[----:B------:R-:W0:Y:S01]  /*1f60*/  LDS R11, [R7] ;  /* 0x00000000070b7984 */ /* 0x000e220000000800 */
[----:B------:R-:W-:-:S05]  /*1f70*/  VIADD R9, R9, 0x1 ;  /* 0x0000000109097836 */ /* 0x000fca0000000000 */
[----:B------:R-:W-:Y:S01]  /*1f80*/  ISETP.NE.AND P0, PT, R9, RZ, PT ;  /* 0x000000ff0900720c */ /* 0x000fe20003f05270 */
[----:B0----5:R-:W-:-:S05]  /*1f90*/  FADD R10, R8, R11 ;  /* 0x0000000b080a7221 */ /* 0x021fca0000000000 */
[----:B------:R0:W-:Y:S02]  /*1fa0*/  STS [R7], R10 ;  /* 0x0000000a07007388 */ /* 0x0001e40000000800 */
[----:B0-----:R-:W-:-:S05]  /*1fb0*/  IADD3 R7, PT, PT, R2, R7, RZ ;  /* 0x0000000702077210 */ /* 0x001fca0007ffe0ff */
[----:B------:R-:W-:Y:S05]  /*1fc0*/  @P0 BRA `(.L_x_101) ;  /* 0xfffffffc00e40947 */ /* 0x000fea000383ffff */
.L_x_100:
[----:B------:R-:W-:Y:S05]  /*1fd0*/  BSYNC.RECONVERGENT B0 ;  /* 0x0000000000007941 */ /* 0x000fea0003800200 */
.L_x_99:
[----:B------:R-:W-:Y:S04]  /*1fe0*/  BSSY.RECONVERGENT B0, `(.L_x_96) ;  /* 0x0000015000007945 */ /* 0x000fe80003800200 */
[----:B------:R-:W-:Y:S05]  /*1ff0*/  @!P1 BRA `(.L_x_102) ;  /* 0x00000000004c9947 */ /* 0x000fea0003800000 */
[----:B------:R-:W0:Y:S01]  /*2000*/  S2UR UR5, SR_CgaCtaId ;  /* 0x00000000000579c3 */ /* 0x000e220000008800 */
[----:B------:R-:W-:Y:S02]  /*2010*/  UMOV UR4, 0x400 ;  /* 0x0000040000047882 */ /* 0x000fe40000000000 */
[----:B0-----:R-:W-:-:S06]  /*2020*/  ULEA UR4, UR5, UR4, 0x18 ;  /* 0x0000000405047291 */ /* 0x001fcc000f8ec0ff */
[----:B------:R-:W-:-:S05]  /*2030*/  LEA R10, R5, UR4, 0x2 ;  /* 0x00000004050a7c11 */ /* 0x000fca000f8e10ff */
[--C-:B------:R-:W-:Y:S01]  /*2040*/  IMAD.IADD R7, R2, 0x1, R10.reuse ;  /* 0x0000000102077824 */ /* 0x100fe200078e020a */
[----:B------:R-:W0:Y:S01]  /*2050*/  LDS R5, [R10] ;  /* 0x000000000a057984 */ /* 0x000e220000000800 */
[C-C-:B------:R-:W-:Y:S02]  /*2060*/  IMAD R11, R3.reuse, 0x8, R10.reuse ;  /* 0x00000008030b7824 */ /* 0x140fe400078e020a */
[----:B-1-34-:R-:W-:Y:S01]  /*2070*/  IMAD R14, R3, 0xc, R10 ;  /* 0x0000000c030e7824 */ /* 0x01afe200078e020a */
[----:B------:R-:W1:Y:S04]  /*2080*/  LDS R9, [R7] ;  /* 0x0000000007097984 */ /* 0x000e680000000800 */
[----:B------:R-:W2:Y:S04]  /*2090*/  LDS R13, [R11] ;  /* 0x000000000b0d7984 */ /* 0x000ea80000000800 */
[----:B------:R-:W3:Y:S01]  /*20a0*/  LDS R15, [R14] ;  /* 0x000000000e0f7984 */ /* 0x000ee20000000800 */
[C---:B0----5:R-:W-:Y:S01]  /*20b0*/  FADD R5, R8.reuse, R5 ;  /* 0x0000000508057221 */ /* 0x061fe20000000000 */
[----:B-1----:R-:W-:-:S04]  /*20c0*/  FADD R16, R8, R9 ;  /* 0x0000000908107221 */ /* 0x002fc80000000000 */
[----:B------:R0:W-:Y:S01]  /*20d0*/  STS [R10], R5 ;  /* 0x000000050a007388 */ /* 0x0001e20000000800 */
[----:B--2---:R-:W-:-:S03]  /*20e0*/  FADD R18, R8, R13 ;  /* 0x0000000d08127221 */ /* 0x004fc60000000000 */
[----:B------:R0:W-:Y:S01]  /*20f0*/  STS [R7], R16 ;  /* 0x0000001007007388 */ /* 0x0001e20000000800 */
[----:B---3--:R-:W-:-:S03]  /*2100*/  FADD R15, R8, R15 ;  /* 0x0000000f080f7221 */ /* 0x008fc60000000000 */
[----:B------:R0:W-:Y:S04]  /*2110*/  STS [R11], R18 ;  /* 0x000000120b007388 */ /* 0x0001e80000000800 */
[----:B------:R0:W-:Y:S02]  /*2120*/  STS [R14], R15 ;  /* 0x0000000f0e007388 */ /* 0x0001e40000000800 */
.L_x_102:
[----:B------:R-:W-:Y:S05]  /*2130*/  BSYNC.RECONVERGENT B0 ;  /* 0x0000000000007941 */ /* 0x000fea0003800200 */
.L_x_96:
[----:B------:R-:W-:-:S13]  /*2140*/  ISETP.GE.U32.AND P0, PT, R6, R2, PT ;  /* 0x000000020600720c */ /* 0x000fda0003f06070 */
[----:B------:R-:W-:Y:S05]  /*2150*/  @P0 EXIT ;  /* 0x000000000000094d */ /* 0x000fea0003800000 */
[----:B------:R-:W-:Y:S01]  /*2160*/  ISETP.NE.AND P0, PT, R4, RZ, PT ;  /* 0x000000ff0400720c */ /* 0x000fe20003f05270 */
[----:B------:R-:W-:Y:S01]  /*2170*/  BSSY.RECONVERGENT B0, `(.L_x_103) ;  /* 0x0000017000007945 */ /* 0x000fe20003800200 */
[----:B------:R-:W-:Y:S02]  /*2180*/  SHF.L.U32 R12, R12, 0x2, RZ ;  /* 0x000000020c0c7819 */ /* 0x000fe400000006ff */
[----:B------:R-:W-:-:S03]  /*2190*/  ISETP.GE.U32.AND P1, PT, R0, 0x3, PT ;  /* 0x000000030000780c */ /* 0x000fc60003f26070 */
[----:B0-----:R-:W-:-:S06]  /*21a0*/  IMAD R7, R12, R3, RZ ;  /* 0x000000030c077224 */ /* 0x001fcc00078e02ff */
[----:B------:R-:W-:Y:S05]  /*21b0*/  @!P0 BRA `(.L_x_104) ;  /* 0x0000000000488947 */ /* 0x000fea0003800000 */
[----:B------:R-:W0:Y:S01]  /*21c0*/  S2UR UR5, SR_CgaCtaId ;  /* 0x00000000000579c3 */ /* 0x000e220000008800 */
[----:B------:R-:W-:Y:S01]  /*21d0*/  UMOV UR4, 0x400 ;  /* 0x0000040000047882 */ /* 0x000fe20000000000 */
[----:B------:R-:W-:Y:S02]  /*21e0*/  IMAD.IADD R0, R6, 0x1, R7 ;  /* 0x0000000106007824 */ /* 0x000fe400078e0207 */
[----:B-----5:R-:W-:-:S04]  /*21f0*/  IMAD.MOV R8, RZ, RZ, -R4 ;  /* 0x000000ffff087224 */ /* 0x020fc800078e0a04 */
[----:B------:R-:W1:Y:S01]  /*2200*/  LDC R13, c[0x0][0x3a0] ;  /* 0x0000e800ff0d7b82 */ /* 0x000e620000000800 */
[----:B0-----:R-:W-:-:S06]  /*2210*/  ULEA UR4, UR5, UR4, 0x18 ;  /* 0x0000000405047291 */ /* 0x001fcc000f8ec0ff */
[----:B------:R-:W-:Y:S01]  /*2220*/  LEA R9, R6, UR4, 0x2 ;  /* 0x0000000406097c11 */ /* 0x000fe2000f8e10ff */
[----:B------:R-:W-:-:S07]  /*2230*/  IMAD R6, R4, R3, R6 ;  /* 0x0000000304067224 */ /* 0x000fce00078e0206 */
.L_x_105:
[----:B-1----:R-:W-:Y:S02]  /*2240*/  ISETP.GE.U32.AND P0, PT, R0, R13, PT ;  /* 0x0000000d0000720c */ /* 0x002fe40003f06070 */
[----:B------:R-:W-:-:S11]  /*2250*/  IADD3 R8, PT, PT, R8, 0x1, RZ ;  /* 0x0000000108087810 */ /* 0x000fd60007ffe0ff */
[----:B------:R0:W1:Y:S01]  /*2260*/  @!P0 LDS R11, [R9] ;  /* 0x00000000090b8984 */ /* 0x0000620000000800 */
[----:B------:R-:W5:Y:S01]  /*2270*/  @!P0 LDC.64 R4, c[0x0][0x388] ;  /* 0x0000e200ff048b82 */ /* 0x000f620000000a00 */
[----:B0-----:R-:W-:Y:S02]  /*2280*/  IMAD.IADD R9, R2, 0x1, R9 ;  /* 0x0000000102097824 */ /* 0x001fe400078e0209 */
[----:B-----5:R-:W-:Y:S01]  /*2290*/  @!P0 IMAD.WIDE.U32 R4, R0, 0x4, R4 ;  /* 0x0000000400048825 */ /* 0x020fe200078e0004 */
[----:B------:R-:W-:-:S04]  /*22a0*/  IADD3 R0, PT, PT, R3, R0, RZ ;  /* 0x0000000003007210 */ /* 0x000fc80007ffe0ff */
[----:B-1----:R0:W-:Y:S01]  /*22b0*/  @!P0 STG.E desc[UR6][R4.64], R11 ;  /* 0x0000000b04008986 */ /* 0x0021e2000c101906 */
[----:B------:R-:W-:-:S13]  /*22c0*/  ISETP.NE.AND P0, PT, R8, RZ, PT ;  /* 0x000000ff0800720c */ /* 0x000fda0003f05270 */
[----:B0-----:R-:W-:Y:S05]  /*22d0*/  @P0 BRA `(.L_x_105) ;  /* 0xfffffffc00d80947 */ /* 0x001fea000383ffff */
.L_x_104:
[----:B------:R-:W-:Y:S05]  /*22e0*/  BSYNC.RECONVERGENT B0 ;  /* 0x0000000000007941 */ /* 0x000fea0003800200 */
.L_x_103:
[----:B------:R-:W-:Y:S05]  /*22f0*/  @!P1 EXIT ;  /* 0x000000000000994d */ /* 0x000fea0003800000 */
[----:B------:R-:W0:Y:S01]  /*2300*/  S2R R11, SR_CgaCtaId ;  /* 0x00000000000b7919 */ /* 0x000e220000008800 */
[----:B------:R-:W-:Y:S01]  /*2310*/  MOV R4, 0x400 ;  /* 0x0000040000047802 */ /* 0x000fe20000000f00 */
[-C--:B------:R-:W-:Y:S01]  /*2320*/  IMAD R5, R12, R3.reuse, R3 ;  /* 0x000000030c057224 */ /* 0x080fe200078e0203 */
[----:B------:R-:W-:Y:S01]  /*2330*/  SHF.L.U32 R0, R6, 0x2, RZ ;  /* 0x0000000206007819 */ /* 0x000fe200000006ff */
[----:B------:R-:W-:Y:S02]  /*2340*/  VIADD R9, R12, 0x2 ;  /* 0x000000020c097836 */ /* 0x000fe40000000000 */
[C---:B------:R-:W-:Y:S02]  /*2350*/  IMAD.IADD R7, R6.reuse, 0x1, R7 ;  /* 0x0000000106077824 */ /* 0x040fe400078e0207 */
[----:B------:R-:W-:Y:S02]  /*2360*/  IMAD.IADD R5, R6, 0x1, R5 ;  /* 0x0000000106057824 */ /* 0x000fe400078e0205 */
[----:B------:R-:W-:Y:S01]  /*2370*/  IMAD R9, R9, R3, R6 ;  /* 0x0000000309097224 */ /* 0x000fe200078e0206 */
[----:B0-----:R-:W-:-:S02]  /*2380*/  LEA R4, R11, R4, 0x18 ;  /* 0x000000040b047211 */ /* 0x001fc400078ec0ff */
[----:B------:R-:W-:Y:S02]  /*2390*/  IADD3 R11, PT, PT, R12, 0x3, RZ ;  /* 0x000000030c0b7810 */ /* 0x000fe40007ffe0ff */
[C---:B-1-34-:R-:W-:Y:S01]  /*23a0*/  LEA R15, R3.reuse, R4, 0x3 ;  /* 0x00000004030f7211 */ /* 0x05afe200078e18ff */
[----:B------:R-:W-:Y:S02]  /*23b0*/  IMAD R25, R3, 0xc, R4 ;  /* 0x0000000c03197824 */ /* 0x000fe400078e0204 */
[----:B------:R-:W-:Y:S02]  /*23c0*/  IMAD R11, R11, R3, R6 ;  /* 0x000000030b0b7224 */ /* 0x000fe400078e0206 */
[----:B------:R-:W-:-:S07]  /*23d0*/  IMAD.IADD R13, R2, 0x1, R4 ;  /* 0x00000001020d7824 */ /* 0x000fce00078e0204 */
.L_x_106:
[----:B0-----:R-:W0:Y:S01]  /*23e0*/  LDCU UR4, c[0x0][0x3a0] ;  /* 0x00007400ff0477ac */ /* 0x001e220008000800 */
[----:B------:R-:W-:-:S04]  /*23f0*/  IADD3 R6, PT, PT, R3, R6, R3 ;  /* 0x0000000603067210 */ /* 0x000fc80007ffe003 */
[----:B------:R-:W-:Y:S02]  /*2400*/  IADD3 R6, PT, PT, R3, R6, R3 ;  /* 0x0000000603067210 */ /* 0x000fe40007ffe003 */
        /* <DEDUP_REMOVED lines=8> */
[----:B-----5:R-:W-:Y:S01]  /*2490*/  @!P3 IMAD.IADD R8, R25, 0x1, R0 ;  /* 0x000000011908b824 */ /* 0x020fe200078e0200 */
[----:B------:R-:W1:Y:S01]  /*24a0*/  @!P0 LDS R29, [R29] ;  /* 0x000000001d1d8984 */ /* 0x000e620000000800 */
[----:B------:R-:W-:Y:S01]  /*24b0*/  LEA R0, R3, R0, 0x4 ;  /* 0x0000000003007211 */ /* 0x000fe200078e20ff */
[----:B------:R-:W3:Y:S02]  /*24c0*/  @!P1 LDC.64 R16, c[0x0][0x388] ;  /* 0x0000e200ff109b82 */ /* 0x000ee40000000a00 */
[----:B------:R-:W4:Y:S04]  /*24d0*/  @!P1 LDS R27, [R27] ;  /* 0x000000001b1b9984 */ /* 0x000f280000000800 */
[----:B------:R-:W4:Y:S02]  /*24e0*/  @!P2 LDS R10, [R10] ;  /* 0x000000000a0aa984 */ /* 0x000f240000000800 */
[----:B--2---:R-:W2:Y:S02]  /*24f0*/  @!P2 LDC.64 R18, c[0x0][0x388] ;  /* 0x0000e200ff12ab82 */ /* 0x004ea40000000a00 */
[----:B------:R-:W4:Y:S06]  /*2500*/  @!P3 LDS R8, [R8] ;  /* 0x000000000808b984 */ /* 0x000f2c0000000800 */
[----:B------:R-:W4:Y:S01]  /*2510*/  @!P3 LDC.64 R20, c[0x0][0x388] ;  /* 0x0000e200ff14bb82 */ /* 0x000f220000000a00 */
[----:B0-----:R-:W-:-:S04]  /*2520*/  @!P0 IMAD.WIDE.U32 R22, R7, 0x4, R22 ;  /* 0x0000000407168825 */ /* 0x001fc800078e0016 */
[C---:B------:R-:W-:Y:S02]  /*2530*/  IMAD.IADD R7, R2.reuse, 0x1, R7 ;  /* 0x0000000102077824 */ /* 0x040fe400078e0207 */
[----:B---3--:R-:W-:Y:S01]  /*2540*/  @!P1 IMAD.WIDE.U32 R16, R5, 0x4, R16 ;  /* 0x0000000405109825 */ /* 0x008fe200078e0010 */
[----:B------:R-:W-:-:S03]  /*2550*/  IADD3 R5, PT, PT, R2, R5, RZ ;  /* 0x0000000502057210 */ /* 0x000fc60007ffe0ff */
[----:B--2---:R-:W-:-:S04]  /*2560*/  @!P2 IMAD.WIDE.U32 R18, R9, 0x4, R18 ;  /* 0x000000040912a825 */ /* 0x004fc800078e0012 */
[----:B------:R-:W-:Y:S01]  /*2570*/  IMAD.IADD R9, R2, 0x1, R9 ;  /* 0x0000000102097824 */ /* 0x000fe200078e0209 */
[----:B-1----:R0:W-:Y:S01]  /*2580*/  @!P0 STG.E desc[UR6][R22.64], R29 ;  /* 0x0000001d16008986 */ /* 0x0021e2000c101906 */
[----:B------:R-:W-:Y:S01]  /*2590*/  ISETP.GE.U32.AND P0, PT, R6, R2, PT ;  /* 0x000000020600720c */ /* 0x000fe20003f06070 */
[----:B----4-:R-:W-:Y:S01]  /*25a0*/  @!P3 IMAD.WIDE.U32 R20, R11, 0x4, R20 ;  /* 0x000000040b14b825 */ /* 0x010fe200078e0014 */
[----:B------:R-:W-:Y:S01]  /*25b0*/  IADD3 R11, PT, PT, R2, R11, RZ ;  /* 0x0000000b020b7210 */ /* 0x000fe20007ffe0ff */
[----:B------:R0:W-:Y:S04]  /*25c0*/  @!P1 STG.E desc[UR6][R16.64], R27 ;  /* 0x0000001b10009986 */ /* 0x0001e8000c101906 */
[----:B------:R0:W-:Y:S04]  /*25d0*/  @!P2 STG.E desc[UR6][R18.64], R10 ;  /* 0x0000000a1200a986 */ /* 0x0001e8000c101906 */
[----:B------:R0:W-:Y:S02]  /*25e0*/  @!P3 STG.E desc[UR6][R20.64], R8 ;  /* 0x000000081400b986 */ /* 0x0001e4000c101906 */
[----:B------:R-:W-:Y:S05]  /*25f0*/  @!P0 BRA `(.L_x_106) ;  /* 0xfffffffc00788947 */ /* 0x000fea000383ffff */
[----:B------:R-:W-:Y:S05]  /*2600*/  EXIT ;  /* 0x000000000000794d */ /* 0x000fea0003800000 */
.L_x_107:
        /* <DEDUP_REMOVED lines=15> */
.L_x_119:


//--------------------- .text._Z10prefix_sumPfS_PiS_ii --------------------------
	.section	.text._Z10prefix_sumPfS_PiS_ii,"ax",@progbits
	.align	128
        .global         _Z10prefix_sumPfS_PiS_ii
        .type           _Z10prefix_sumPfS_PiS_ii,@function
        .size           _Z10prefix_sumPfS_PiS_ii,(.L_x_120 - _Z10prefix_sumPfS_PiS_ii)
        .other          _Z10prefix_sumPfS_PiS_ii,@"STO_CUDA_ENTRY STV_DEFAULT"
_Z10prefix_sumPfS_PiS_ii:
.text._Z10prefix_sumPfS_PiS_ii:
[----:B------:R-:W-:Y:S01]  /*0000*/  LDC R1, c[0x0][0x37c] ;  /* 0x0000df00ff017b82 */ /* 0x000fe20000000800 */
[----:B------:R-:W0:Y:S07]  /*0010*/  S2R R2, SR_CTAID.X ;  /* 0x0000000000027919 */ /* 0x000e2e0000002500 */
[----:B------:R-:W0:Y:S01]  /*0020*/  LDC R5, c[0x0][0x360] ;  /* 0x0000d800ff057b82 */ /* 0x000e220000000800 */
[----:B------:R-:W1:Y:S01]  /*0030*/  LDCU UR4, c[0x0][0x3a0] ;  /* 0x00007400ff0477ac */ /* 0x000e620008000800 */
[----:B------:R-:W2:Y:S01]  /*0040*/  S2R R7, SR_TID.X ;  /* 0x0000000000077919 */ /* 0x000ea20000002100 */
[----:B------:R-:W3:Y:S01]  /*0050*/  LDCU.64 UR6, c[0x0][0x358] ;  /* 0x00006b00ff0677ac */ /* 0x000ee20008000a00 */
[----:B0-----:R-:W-:-:S04]  /*0060*/  IMAD R4, R2, R5, RZ ;  /* 0x0000000502047224 */ /* 0x001fc800078e02ff */
[----:B--2---:R-:W-:-:S05]  /*0070*/  IMAD.IADD R0, R4, 0x1, R7 ;  /* 0x0000000104007824 */ /* 0x004fca00078e0207 */
[----:B-1----:R-:W-:-:S13]  /*0080*/  ISETP.GE.U32.AND P0, PT, R0, UR4, PT ;  /* 0x0000000400007c0c */ /* 0x002fda000bf06070 */
[----:B------:R-:W0:Y:S02]  /*0090*/  @!P0 LDC.64 R8, c[0x0][0x380] ;  /* 0x0000e000ff088b82 */ /* 0x000e240000000a00 */
[----:B0-----:R-:W-:-:S06]  /*00a0*/  @!P0 IMAD.WIDE.U32 R8, R0, 0x4, R8 ;  /* 0x0000000400088825 */ /* 0x001fcc00078e0008 */
[----:B---3--:R-:W2:Y:S01]  /*00b0*/  @!P0 LDG.E R8, desc[UR6][R8.64] ;  /* 0x0000000608088981 */ /* 0x008ea2000c1e1900 */
[----:B------:R-:W0:Y:S01]  /*00c0*/  S2UR UR5, SR_CgaCtaId ;  /* 0x00000000000579c3 */ /* 0x000e220000008800 */
[----:B------:R-:W-:Y:S01]  /*00d0*/  ISETP.NE.AND P1, PT, R7, RZ, PT ;  /* 0x000000ff0700720c */ /* 0x000fe20003f25270 */
[----:B------:R-:W-:Y:S01]  /*00e0*/  UMOV UR4, 0x400 ;  /* 0x0000040000047882 */ /* 0x000fe20000000000 */
[----:B------:R-:W-:-:S11]  /*00f0*/  ISETP.GE.U32.AND P2, PT, R5, 0x2, PT ;  /* 0x000000020500780c */ /* 0x000fd60003f46070 */
[----:B------:R-:W1:Y:S01]  /*0100*/  @!P1 S2R R15, SR_CgaCtaId ;  /* 0x00000000000f9919 */ /* 0x000e620000008800 */
[----:B------:R-:W-:Y:S01]  /*0110*/  @!P1 MOV R14, 0x400 ;  /* 0x00000400000e9802 */ /* 0x000fe20000000f00 */
[----:B0-----:R-:W-:-:S06]  /*0120*/  ULEA UR4, UR5, UR4, 0x18 ;  /* 0x0000000405047291 */ /* 0x001fcc000f8ec0ff */
[----:B------:R-:W-:-:S04]  /*0130*/  IMAD.U32 R6, RZ, RZ, UR4 ;  /* 0x00000004ff067e24 */ /* 0x000fc8000f8e00ff */
[----:B------:R-:W-:-:S05]  /*0140*/  IMAD R3, R7, 0x4, R6 ;  /* 0x0000000407037824 */ /* 0x000fca00078e0206 */
[----:B--2---:R0:W-:Y:S04]  /*0150*/  @!P0 STS [R3], R8 ;  /* 0x0000000803008388 */ /* 0x0041e80000000800 */
[----:B------:R0:W-:Y:S01]  /*0160*/  @P0 STS [R3], RZ ;  /* 0x000000ff03000388 */ /* 0x0001e20000000800 */
[----:B------:R-:W-:Y:S06]  /*0170*/  BAR.SYNC.DEFER_BLOCKING 0x0 ;  /* 0x0000000000007b1d */ /* 0x000fec0000010000 */
[----:B-1----:R-:W-:Y:S05]  /*0180*/  @!P2 BRA `(.L_x_108) ;  /* 0x000000000044a947 */ /* 0x002fea0003800000 */
[----:B0-----:R-:W-:Y:S01]  /*0190*/  LEA R8, R7, 0x2, 0x1 ;  /* 0x0000000207087811 */ /* 0x001fe200078e08ff */
[----:B------:R-:W-:-:S07]  /*01a0*/  IMAD.MOV.U32 R9, RZ, RZ, 0x1 ;  /* 0x00000001ff097424 */ /* 0x000fce00078e00ff */
.L_x_109:
[----:B------:R-:W-:-:S04]  /*01b0*/  IMAD R12, R8, R9, RZ ;  /* 0x00000009080c7224 */ /* 0x000fc800078e02ff */
[----:B------:R-:W-:-:S05]  /*01c0*/  VIADD R10, R12, 0xffffffff ;  /* 0xffffffff0c0a7836 */ /* 0x000fca0000000000 */
[----:B------:R-:W-:-:S04]  /*01d0*/  ISETP.GE.U32.AND P0, PT, R10, R9, PT ;  /* 0x000000090a00720c */ /* 0x000fc80003f06070 */
[----:B------:R-:W-:-:S13]  /*01e0*/  ISETP.GT.U32.OR P0, PT, R12, 0x400, !P0 ;  /* 0x000004000c00780c */ /* 0x000fda0004704470 */
[----:B------:R-:W-:-:S05]  /*01f0*/  @!P0 IADD3 R11, PT, PT, R12, -R9, RZ ;  /* 0x800000090c0b8210 */ /* 0x000fca0007ffe0ff */
[----:B------:R-:W-:-:S04]  /*0200*/  @!P0 IMAD R10, R11, 0x4, R6 ;  /* 0x000000040b0a8824 */ /* 0x000fc800078e0206 */
[C---:B------:R-:W-:Y:S02]  /*0210*/  @!P0 IMAD R11, R9.reuse, 0x4, R10 ;  /* 0x00000004090b8824 */ /* 0x040fe400078e020a */
[----:B------:R-:W-:Y:S01]  /*0220*/  @!P0 LDS R10, [R10+-0x4] ;  /* 0xfffffc000a0a8984 */ /* 0x000fe20000000800 */
[----:B------:R-:W-:-:S03]  /*0230*/  IMAD.SHL.U32 R9, R9, 0x2, RZ ;  /* 0x0000000209097824 */ /* 0x000fc600078e00ff */
[----:B------:R-:W0:Y:S02]  /*0240*/  @!P0 LDS R13, [R11+-0x4] ;  /* 0xfffffc000b0d8984 */ /* 0x000e240000000800 */
[----:B0-----:R-:W-:-:S05]  /*0250*/  @!P0 FADD R12, R10, R13 ;  /* 0x0000000d0a0c8221 */ /* 0x001fca0000000000 */
[----:B------:R1:W-:Y:S01]  /*0260*/  @!P0 STS [R11+-0x4], R12 ;  /* 0xfffffc0c0b008388 */ /* 0x0003e20000000800 */
[----:B------:R-:W-:Y:S01]  /*0270*/  BAR.SYNC.DEFER_BLOCKING 0x0 ;  /* 0x0000000000007b1d */ /* 0x000fe20000010000 */
[----:B------:R-:W-:-:S13]  /*0280*/  ISETP.GE.U32.AND P0, PT, R9, R5, PT ;  /* 0x000000050900720c */ /* 0x000fda0003f06070 */
[----:B-1----:R-:W-:Y:S05]  /*0290*/  @!P0 BRA `(.L_x_109) ;  /* 0xfffffffc00c48947 */ /* 0x002fea000383ffff */
.L_x_108:
[----:B------:R-:W-:Y:S01]  /*02a0*/  @!P1 LEA R6, R15, R14, 0x18 ;  /* 0x0000000e0f069211 */ /* 0x000fe200078ec0ff */
[----:B------:R-:W1:Y:S01]  /*02b0*/  LDCU UR8, c[0x0][0x3a4] ;  /* 0x00007480ff0877ac */ /* 0x000e620008000800 */
[----:B------:R-:W-:-:S03]  /*02c0*/  ISETP.GT.U32.AND P0, PT, R7, 0x2, PT ;  /* 0x000000020700780c */ /* 0x000fc60003f04070 */
[----:B0-----:R-:W-:Y:S04]  /*02d0*/  @!P1 LDS R8, [R6+0x7fc] ;  /* 0x0007fc0006089984 */ /* 0x001fe80000000800 */
[----:B------:R-:W0:Y:S06]  /*02e0*/  @!P1 LDS R9, [R6+0xbfc] ;  /* 0x000bfc0006099984 */ /* 0x000e2c0000000800 */
[----:B------:R-:W-:-:S04]  /*02f0*/  @!P0 LEA R11, R7, 0x400, 0xa ;  /* 0x00000400070b8811 */ /* 0x000fc800078e50ff */
[----:B------:R-:W-:Y:S01]  /*0300*/  @!P0 IADD3 R11, PT, PT, R6, R11, RZ ;  /* 0x0000000b060b8210 */ /* 0x000fe20007ffe0ff */
[----:B0-----:R-:W-:-:S05]  /*0310*/  @!P1 FADD R9, R8, R9 ;  /* 0x0000000908099221 */ /* 0x001fca0000000000 */
[----:B------:R-:W-:Y:S01]  /*0320*/  @!P1 STS [R6+0xbfc], R9 ;  /* 0x000bfc0906009388 */ /* 0x000fe20000000800 */
[----:B------:R-:W-:Y:S01]  /*0330*/  BAR.SYNC.DEFER_BLOCKING 0x0 ;  /* 0x0000000000007b1d */ /* 0x000fe20000010000 */
[----:B------:R-:W-:-:S13]  /*0340*/  ISETP.GT.U32.AND P1, PT, R7, 0x6, PT ;  /* 0x000000060700780c */ /* 0x000fda0003f24070 */
[----:B------:R-:W-:-:S05]  /*0350*/  @!P1 LEA R15, R7, 0x200, 0x9 ;  /* 0x00000200070f9811 */ /* 0x000fca00078e48ff */
[----:B------:R-:W-:Y:S01]  /*0360*/  @!P1 IMAD.IADD R15, R6, 0x1, R15 ;  /* 0x00000001060f9824 */ /* 0x000fe200078e020f */
[----:B------:R-:W-:Y:S04]  /*0370*/  @!P0 LDS R8, [R11+-0x4] ;  /* 0xfffffc000b088984 */ /* 0x000fe80000000800 */
[----:B------:R-:W0:Y:S02]  /*0380*/  @!P0 LDS R13, [R11+0x1fc] ;  /* 0x0001fc000b0d8984 */ /* 0x000e240000000800 */
        /* <DEDUP_REMOVED lines=20> */
[----:B------:R-:W-:-:S04]  /*04d0*/  @!P0 LEA R15, R7, 0x40, 0x6 ;  /* 0x00000040070f8811 */ /* 0x000fc800078e30ff */
[----:B------:R-:W-:Y:S01]  /*04e0*/  @!P0 IADD3 R15, PT, PT, R6, R15, RZ ;  /* 0x0000000f060f8210 */ /* 0x000fe20007ffe0ff */
        /* <DEDUP_REMOVED lines=19> */
[----:B------:R0:W-:Y:S01]  /*0620*/  @!P1 STS [R13+0xc], R10 ;  /* 0x00000c0a0d009388 */ /* 0x0001e20000000800 */
[----:B------:R-:W-:Y:S01]  /*0630*/  BAR.SYNC.DEFER_BLOCKING 0x0 ;  /* 0x0000000000007b1d */ /* 0x000fe20000010000 */
[----:B------:R-:W-:Y:S02]  /*0640*/  ISETP.GT.U32.AND P1, PT, R7, 0x1fe, PT ;  /* 0x000001fe0700780c */ /* 0x000fe40003f24070 */
[----:B0-----:R-:W-:-:S03]  /*0650*/  IADD3 R10, PT, PT, R2, 0x1, RZ ;  /* 0x00000001020a7810 */ /* 0x001fc60007ffe0ff */
[----:B------:R-:W-:Y:S04]  /*0660*/  @!P0 LDS R9, [R11+-0x4] ;  /* 0xfffffc000b098984 */ /* 0x000fe80000000800 */
[----:B------:R-:W0:Y:S02]  /*0670*/  @!P0 LDS R8, [R11+0x4] ;  /* 0x000004000b088984 */ /* 0x000e240000000800 */
[----:B0-----:R-:W-:Y:S02]  /*0680*/  @!P0 FADD R8, R9, R8 ;  /* 0x0000000809088221 */ /* 0x001fe40000000000 */
[----:B------:R-:W-:-:S03]  /*0690*/  @!P1 IMAD R9, R7, 0x4, R3 ;  /* 0x0000000407099824 */ /* 0x000fc600078e0203 */
[----:B------:R-:W-:Y:S01]  /*06a0*/  @!P0 STS [R11+0x4], R8 ;  /* 0x000004080b008388 */ /* 0x000fe20000000800 */
[----:B------:R-:W-:Y:S01]  /*06b0*/  BAR.SYNC.DEFER_BLOCKING 0x0 ;  /* 0x0000000000007b1d */ /* 0x000fe20000010000 */
[----:B-1----:R-:W-:-:S04]  /*06c0*/  ISETP.GE.U32.AND P0, PT, R10, UR8, PT ;  /* 0x000000080a007c0c */ /* 0x002fc8000bf06070 */
[----:B------:R-:W-:Y:S01]  /*06d0*/  ISETP.NE.OR P0, PT, R7, RZ, P0 ;  /* 0x000000ff0700720c */ /* 0x000fe20000705670 */
[----:B------:R-:W-:Y:S04]  /*06e0*/  @!P1 LDS R12, [R9+0x4] ;  /* 0x00000400090c9984 */ /* 0x000fe80000000800 */
[----:B------:R-:W0:Y:S02]  /*06f0*/  @!P1 LDS R15, [R9+0x8] ;  /* 0x00000800090f9984 */ /* 0x000e240000000800 */
[----:B0-----:R-:W-:-:S05]  /*0700*/  @!P1 FADD R12, R12, R15 ;  /* 0x0000000f0c0c9221 */ /* 0x001fca0000000000 */
[----:B------:R0:W-:Y:S01]  /*0710*/  @!P1 STS [R9+0x8], R12 ;  /* 0x0000080c09009388 */ /* 0x0001e20000000800 */
[----:B------:R-:W-:Y:S06]  /*0720*/  BAR.SYNC.DEFER_BLOCKING 0x0 ;  /* 0x0000000000007b1d */ /* 0x000fec0000010000 */
[----:B------:R-:W-:Y:S05]  /*0730*/  @P0 BRA `(.L_x_110) ;  /* 0x0000000000740947 */ /* 0x000fea0003800000 */
[----:B0-----:R-:W0:Y:S01]  /*0740*/  LDC.64 R8, c[0x0][0x390] ;  /* 0x0000e400ff087b82 */ /* 0x001e220000000a00 */
[----:B------:R-:W-:Y:S01]  /*0750*/  BSSY B0, `(.L_x_111) ;  /* 0x0000006000007945 */ /* 0x000fe20003800000 */
[----:B0-----:R-:W-:-:S07]  /*0760*/  IMAD.WIDE.U32 R8, R2, 0x4, R8 ;  /* 0x0000000402087825 */ /* 0x001fce00078e0008 */
.L_x_112:
[----:B------:R-:W-:Y:S05]  /*0770*/  YIELD ;  /* 0x0000000000007946 */ /* 0x000fea0003800000 */
[----:B------:R-:W2:Y:S02]  /*0780*/  ATOMG.E.OR.STRONG.GPU PT, R7, desc[UR6][R8.64], RZ ;  /* 0x800000ff080779a8 */ /* 0x000ea4000b1ef106 */
[----:B--2---:R-:W-:-:S13]  /*0790*/  ISETP.NE.AND P0, PT, R7, RZ, PT ;  /* 0x000000ff0700720c */ /* 0x004fda0003f05270 */
[----:B------:R-:W-:Y:S05]  /*07a0*/  @!P0 BRA `(.L_x_112) ;  /* 0xfffffffc00f08947 */ /* 0x000fea000383ffff */
[----:B------:R-:W-:Y:S05]  /*07b0*/  BSYNC B0 ;  /* 0x0000000000007941 */ /* 0x000fea0003800000 */
.L_x_111:
[----:B------:R-:W0:Y:S01]  /*07c0*/  LDC.64 R10, c[0x0][0x398] ;  /* 0x0000e600ff0a7b82 */ /* 0x000e220000000a00 */
[----:B------:R-:W1:Y:S01]  /*07d0*/  LDCU UR4, c[0x0][0x3a0] ;  /* 0x00007400ff0477ac */ /* 0x000e620008000800 */
[----:B0-----:R-:W-:-:S05]  /*07e0*/  IMAD.WIDE.U32 R10, R2, 0x4, R10 ;  /* 0x00000004020a7825 */ /* 0x001fca00078e000a */
[----:B------:R-:W2:Y:S01]  /*07f0*/  LDG.E R7, desc[UR6][R10.64] ;  /* 0x000000060a077981 */ /* 0x000ea2000c1e1900 */
[----:B------:R-:W-:-:S05]  /*0800*/  LOP3.LUT R4, RZ, R4, RZ, 0x33, !PT ;  /* 0x00000004ff047212 */ /* 0x000fca00078e33ff */
[----:B-1----:R-:W-:-:S05]  /*0810*/  VIADD R4, R4, UR4 ;  /* 0x0000000404047c36 */ /* 0x002fca0008000000 */
[----:B------:R-:W-:-:S05]  /*0820*/  VIADDMNMX.U32 R5, R5, 0xffffffff, R4, PT ;  /* 0xffffffff05057846 */ /* 0x000fca0003800004 */
[----:B------:R-:W-:Y:S02]  /*0830*/  IMAD R5, R5, 0x4, R6 ;  /* 0x0000000405057824 */ /* 0x000fe400078e0206 */
[----:B------:R-:W0:Y:S03]  /*0840*/  S2R R6, SR_LANEID ;  /* 0x0000000000067919 */ /* 0x000e260000000000 */
[----:B------:R-:W2:Y:S02]  /*0850*/  LDS R4, [R5] ;  /* 0x0000000005047984 */ /* 0x000ea40000000800 */
[----:B--2---:R-:W-:-:S05]  /*0860*/  FADD R7, R7, R4 ;  /* 0x0000000407077221 */ /* 0x004fca0000000000 */
[----:B------:R1:W-:Y:S01]  /*0870*/  STG.E desc[UR6][R10.64+0x4], R7 ;  /* 0x000004070a007986 */ /* 0x0003e2000c101906 */
[----:B------:R-:W-:Y:S06]  /*0880*/  MEMBAR.SC.GPU ;  /* 0x0000000000007992 */ /* 0x000fec0000002000 */
[----:B------:R-:W-:-:S00]  /*0890*/  ERRBAR ;  /* 0x00000000000079ab */ /* 0x000fc00000000000 */
[----:B------:R-:W-:Y:S06]  /*08a0*/  CGAERRBAR ;  /* 0x00000000000075ab */ /* 0x000fec0000000000 */
[----:B------:R-:W-:Y:S01]  /*08b0*/  CCTL.IVALL ;  /* 0x00000000ff00798f */ /* 0x000fe20002000000 */
[----:B------:R-:W-:Y:S02]  /*08c0*/  VOTEU.ANY UR4, UPT, PT ;  /* 0x0000000000047886 */ /* 0x000fe400038e0100 */
[----:B------:R-:W-:Y:S02]  /*08d0*/  UFLO.U32 UR5, UR4 ;  /* 0x00000004000572bd */ /* 0x000fe400080e0000 */
[----:B------:R-:W2:Y:S04]  /*08e0*/  POPC R5, UR4 ;  /* 0x0000000400057d09 */ /* 0x000ea80008000000 */
[----:B0-----:R-:W-:-:S13]  /*08f0*/  ISETP.EQ.U32.AND P0, PT, R6, UR5, PT ;  /* 0x0000000506007c0c */ /* 0x001fda000bf02070 */
[----:B--2---:R1:W5:Y:S02]  /*0900*/  @P0 ATOMG.E.ADD.STRONG.GPU PT, RZ, desc[UR6][R8.64+0x4], R5 ;  /* 0x8000040508ff09a8 */ /* 0x00436400081ef106 */
.L_x_110:
[----:B------:R-:W2:Y:S02]  /*0910*/  LDCU UR4, c[0x0][0x3a0] ;  /* 0x00007400ff0477ac */ /* 0x000ea40008000800 */
[----:B--2---:R-:W-:Y:S01]  /*0920*/  ISETP.GE.U32.AND P1, PT, R0, UR4, PT ;  /* 0x0000000400007c0c */ /* 0x004fe2000bf26070 */
[----:B------:R-:W-:Y:S05]  /*0930*/  WARPSYNC.ALL ;  /* 0x0000000000007948 */ /* 0x000fea0003800000 */
[----:B------:R-:W-:Y:S01]  /*0940*/  BAR.SYNC.DEFER_BLOCKING 0x0 ;  /* 0x0000000000007b1d */ /* 0x000fe20000010000 */
[----:B------:R-:W-:-:S04]  /*0950*/  ISETP.GE.U32.OR P0, PT, R2, UR8, P1 ;  /* 0x0000000802007c0c */ /* 0x000fc80008f06470 */
[----:B------:R-:W-:Y:S01]  /*0960*/  ISETP.EQ.OR P0, PT, R2, RZ, P0 ;  /* 0x000000ff0200720c */ /* 0x000fe20000702670 */
[----:B------:R-:W-:-:S12]  /*0970*/  BSSY B0, `(.L_x_113) ;  /* 0x0000010000007945 */ /* 0x000fd80003800000 */
[----:B------:R-:W-:Y:S05]  /*0980*/  @P0 BRA `(.L_x_114) ;  /* 0x0000000000380947 */ /* 0x000fea0003800000 */
[----:B-1----:R-:W1:Y:S01]  /*0990*/  LDC.64 R4, c[0x0][0x390] ;  /* 0x0000e400ff047b82 */ /* 0x002e620000000a00 */
[----:B------:R-:W-:Y:S01]  /*09a0*/  BSSY B1, `(.L_x_115) ;  /* 0x0000006000017945 */ /* 0x000fe20003800000 */
[----:B-1----:R-:W-:-:S07]  /*09b0*/  IMAD.WIDE.U32 R4, R2, 0x4, R4 ;  /* 0x0000000402047825 */ /* 0x002fce00078e0004 */
.L_x_116:
[----:B------:R-:W-:Y:S05]  /*09c0*/  YIELD ;  /* 0x0000000000007946 */ /* 0x000fea0003800000 */
[----:B------:R-:W2:Y:S02]  /*09d0*/  ATOMG.E.OR.STRONG.GPU PT, R6, desc[UR6][R4.64], RZ ;  /* 0x800000ff040679a8 */ /* 0x000ea4000b1ef106 */
[----:B--2---:R-:W-:-:S13]  /*09e0*/  ISETP.NE.AND P0, PT, R6, RZ, PT ;  /* 0x000000ff0600720c */ /* 0x004fda0003f05270 */
[----:B------:R-:W-:Y:S05]  /*09f0*/  @!P0 BRA `(.L_x_116) ;  /* 0xfffffffc00f08947 */ /* 0x000fea000383ffff */
[----:B------:R-:W-:Y:S05]  /*0a00*/  BSYNC B1 ;  /* 0x0000000000017941 */ /* 0x000fea0003800000 */
.L_x_115:
[----:B------:R-:W1:Y:S01]  /*0a10*/  LDC.64 R4, c[0x0][0x398] ;  /* 0x0000e600ff047b82 */ /* 0x000e620000000a00 */
[----:B------:R-:W2:Y:S01]  /*0a20*/  LDS R7, [R3] ;  /* 0x0000000003077984 */ /* 0x000ea20000000800 */
[----:B-1----:R-:W-:-:S06]  /*0a30*/  IMAD.WIDE.U32 R4, R2, 0x4, R4 ;  /* 0x0000000402047825 */ /* 0x002fcc00078e0004 */
[----:B------:R-:W2:Y:S02]  /*0a40*/  LDG.E R4, desc[UR6][R4.64] ;  /* 0x0000000604047981 */ /* 0x000ea4000c1e1900 */
[----:B--2---:R-:W-:-:S05]  /*0a50*/  FADD R2, R4, R7 ;  /* 0x0000000704027221 */ /* 0x004fca0000000000 */
[----:B------:R2:W-:Y:S02]  /*0a60*/  STS [R3], R2 ;  /* 0x0000000203007388 */ /* 0x0005e40000000800 */
.L_x_114:
[----:B------:R-:W-:Y:S05]  /*0a70*/  BSYNC B0 ;  /* 0x0000000000007941 */ /* 0x000fea0003800000 */
.L_x_113:
[----:B------:R-:W-:Y:S05]  /*0a80*/  @P1 EXIT ;  /* 0x000000000000194d */ /* 0x000fea0003800000 */
[----:B--2---:R-:W2:Y:S01]  /*0a90*/  LDS R3, [R3] ;  /* 0x0000000003037984 */ /* 0x004ea20000000800 */
[----:B-1----:R-:W1:Y:S02]  /*0aa0*/  LDC.64 R4, c[0x0][0x388] ;  /* 0x0000e200ff047b82 */ /* 0x002e640000000a00 */
[----:B-1----:R-:W-:-:S05]  /*0ab0*/  IMAD.WIDE.U32 R4, R0, 0x4, R4 ;  /* 0x0000000400047825 */ /* 0x002fca00078e0004 */
[----:B--2---:R-:W-:Y:S01]  /*0ac0*/  STG.E desc[UR6][R4.64], R3 ;  /* 0x0000000304007986 */ /* 0x004fe2000c101906 */
[----:B------:R-:W-:Y:S05]  /*0ad0*/  EXIT ;  /* 0x000000000000794d */ /* 0x000fea0003800000 */
.L_x_117:
        /* <DEDUP_REMOVED lines=10> */
.L_x_120:


//--------------------- .nv.shared._Z27prefix_sum_coarsened_staticPfS_PiS_ii --------------------------
	.section	.nv.shared._Z27prefix_sum_coarsened_staticPfS_PiS_ii,"aw",@nobits
	.sectionflags	@""
	.align	16
.nv.shared._Z27prefix_sum_coarsened_staticPfS_PiS_ii:
	.zero		17408


//--------------------- .nv.shared.reserved.0     --------------------------
	.section	.nv.shared.reserved.0,"aw",@nobits
	.weak		__nv_reservedSMEM_offset_0_alias
	.size		__nv_reservedSMEM_offset_0_alias, 0, 64
	.other		__nv_reservedSMEM_offset_0_alias,@"STO_CUDA_RESERVED_SHARED STV_DEFAULT"
__nv_reservedSMEM_offset_0_alias:
	.zero		0
	.zero		64


//--------------------- .nv.global                --------------------------
	.section	.nv.global,"aw",@nobits
	.align	4
.nv.global:
	.type		counter,@object
	.size		counter,(.L_0 - counter)
counter:
	.zero		4
.L_0:


//--------------------- .nv.shared._Z20prefix_sum_coarsenedPfS_PiS_ii --------------------------
	.section	.nv.shared._Z20prefix_sum_coarsenedPfS_PiS_ii,"aw",@nobits
	.sectionflags	@""
	.align	16
	.zero		1024


//--------------------- .nv.shared._Z10prefix_sumPfS_PiS_ii --------------------------
	.section	.nv.shared._Z10prefix_sumPfS_PiS_ii,"aw",@nobits
	.sectionflags	@""
	.align	16
	.zero		1024


//--------------------- .nv.constant0._Z27prefix_sum_coarsened_staticPfS_PiS_ii --------------------------
	.section	.nv.constant0._Z27prefix_sum_coarsened_staticPfS_PiS_ii,"a",@progbits
	.sectionflags	@""
	.align	4
.nv.constant0._Z27prefix_sum_coarsened_staticPfS_PiS_ii:
	.zero		936


//--------------------- .nv.constant0._Z20prefix_sum_coarsenedPfS_PiS_ii --------------------------
	.section	.nv.constant0._Z20prefix_sum_coarsenedPfS_PiS_ii,"a",@progbits
	.sectionflags	@""
	.align	4
.nv.constant0._Z20prefix_sum_coarsenedPfS_PiS_ii:
	.zero		936


//--------------------- .nv.constant0._Z10prefix_sumPfS_PiS_ii --------------------------
	.section	.nv.constant0._Z10prefix_sumPfS_PiS_ii,"a",@progbits
	.sectionflags	@""
	.align	4
.nv.constant0._Z10prefix_sumPfS_PiS_ii:
	.zero		936


//--------------------- SYMBOLS --------------------------

	.type		.nv.reservedSmem.offset0,@object
	.size		.nv.reservedSmem.offset0,0x4
	.type		.nv.reservedSmem.cap,@object
	.size		.nv.reservedSmem.cap,0x4
